//
// Generated by NVIDIA NVVM Compiler
//
// Compiler Build ID: CL-36424714
// Cuda compilation tools, release 13.0, V13.0.88
// Based on NVVM 20.0.0
//

.version 9.0
.target sm_100
.address_size 64

	// .globl	_Z18updateElementThreePdS_S_

.visible .entry _Z18updateElementThreePdS_S_(
	.param .u64 .ptr .align 1 _Z18updateElementThreePdS_S__param_0,
	.param .u64 .ptr .align 1 _Z18updateElementThreePdS_S__param_1,
	.param .u64 .ptr .align 1 _Z18updateElementThreePdS_S__param_2
)
{
	.reg .pred 	%p<17>;
	.reg .b32 	%r<10>;
	.reg .b64 	%rd<18>;
	.reg .b64 	%fd<32>;

	ld.param.u64 	%rd7, [_Z18updateElementThreePdS_S__param_0];
	ld.param.u64 	%rd8, [_Z18updateElementThreePdS_S__param_1];
	ld.param.u64 	%rd9, [_Z18updateElementThreePdS_S__param_2];
	cvta.to.global.u64 	%rd1, %rd7;
	cvta.to.global.u64 	%rd2, %rd9;
	cvta.to.global.u64 	%rd3, %rd8;
	mov.u32 	%r1, %tid.x;
	mul.wide.u32 	%rd10, %r1, 8;
	add.s64 	%rd4, %rd1, %rd10;
	mov.b32 	%r9, 0;
$L__BB0_1:
	setp.eq.s32 	%p1, %r1, 511;
	setp.eq.s32 	%p2, %r1, 0;
	setp.eq.s32 	%p3, %r9, 0;
	or.pred  	%p4, %p2, %p3;
	setp.eq.s32 	%p5, %r9, 511;
	or.pred  	%p6, %p5, %p4;
	or.pred  	%p7, %p1, %p6;
	@%p7 bra 	$L__BB0_15;
	setp.ne.s32 	%p8, %r1, 1;
	shl.b32 	%r5, %r9, 9;
	add.s32 	%r6, %r5, %r1;
	add.s32 	%r7, %r6, -512;
	mul.wide.s32 	%rd11, %r7, 8;
	add.s64 	%rd12, %rd3, %rd11;
	ld.global.f64 	%fd4, [%rd12];
	add.s32 	%r8, %r6, 512;
	mul.wide.u32 	%rd13, %r8, 8;
	add.s64 	%rd14, %rd3, %rd13;
	ld.global.f64 	%fd5, [%rd14];
	add.f64 	%fd6, %fd4, %fd5;
	ld.global.f64 	%fd7, [%rd14+-4104];
	add.f64 	%fd8, %fd6, %fd7;
	ld.global.f64 	%fd9, [%rd14+-4088];
	add.f64 	%fd10, %fd8, %fd9;
	ld.global.f64 	%fd11, [%rd14+-4096];
	fma.rn.f64 	%fd12, %fd11, 0dC010000000000000, %fd10;
	mul.f64 	%fd13, %fd12, 0d3FE0000000000000;
	fma.rn.f64 	%fd14, %fd11, 0d4000000000000000, %fd13;
	mul.wide.u32 	%rd15, %r6, 8;
	add.s64 	%rd16, %rd2, %rd15;
	ld.global.f64 	%fd15, [%rd16];
	fma.rn.f64 	%fd31, %fd15, 0dBFEFFE5C91D14E3C, %fd14;
	mul.wide.u32 	%rd17, %r5, 8;
	add.s64 	%rd5, %rd4, %rd17;
	st.global.f64 	[%rd5], %fd31;
	add.s64 	%rd6, %rd1, %rd17;
	@%p8 bra 	$L__BB0_7;
	ld.global.f64 	%fd16, [%rd6+8];
	mul.f64 	%fd17, %fd16, 0d3FE8000000000000;
	st.global.f64 	[%rd6], %fd17;
	setp.eq.s32 	%p11, %r9, 510;
	@%p11 bra 	$L__BB0_6;
	setp.ne.s32 	%p12, %r9, 1;
	@%p12 bra 	$L__BB0_15;
	ld.global.f64 	%fd20, [%rd1+4096];
	mul.f64 	%fd21, %fd20, 0d3FE8000000000000;
	st.global.f64 	[%rd1], %fd21;
	ld.global.f64 	%fd31, [%rd5];
	bra.uni 	$L__BB0_8;
$L__BB0_6:
	ld.global.f64 	%fd18, [%rd1+2088960];
	mul.f64 	%fd19, %fd18, 0d3FE8000000000000;
	st.global.f64 	[%rd1+2093056], %fd19;
	bra.uni 	$L__BB0_13;
$L__BB0_7:
	setp.ne.s32 	%p9, %r9, 1;
	@%p9 bra 	$L__BB0_10;
$L__BB0_8:
	setp.ne.s32 	%p13, %r1, 510;
	mul.f64 	%fd22, %fd31, 0d3FE8000000000000;
	st.global.f64 	[%rd4], %fd22;
	@%p13 bra 	$L__BB0_15;
	ld.global.f64 	%fd23, [%rd1+4080];
	mul.f64 	%fd24, %fd23, 0d3FE8000000000000;
	st.global.f64 	[%rd1+4088], %fd24;
	bra.uni 	$L__BB0_11;
$L__BB0_10:
	setp.ne.s32 	%p10, %r1, 510;
	@%p10 bra 	$L__BB0_12;
$L__BB0_11:
	ld.global.f64 	%fd25, [%rd6+4080];
	mul.f64 	%fd26, %fd25, 0d3FE8000000000000;
	st.global.f64 	[%rd6+4088], %fd26;
$L__BB0_12:
	setp.ne.s32 	%p14, %r9, 510;
	@%p14 bra 	$L__BB0_15;
$L__BB0_13:
	setp.ne.s32 	%p15, %r1, 510;
	ld.global.f64 	%fd27, [%rd4+2088960];
	mul.f64 	%fd28, %fd27, 0d3FE8000000000000;
	st.global.f64 	[%rd4+2093056], %fd28;
	@%p15 bra 	$L__BB0_15;
	ld.global.f64 	%fd29, [%rd1+2097136];
	mul.f64 	%fd30, %fd29, 0d3FE8000000000000;
	st.global.f64 	[%rd1+2097144], %fd30;
$L__BB0_15:
	add.s32 	%r9, %r9, 1;
	setp.ne.s32 	%p16, %r9, 512;
	@%p16 bra 	$L__BB0_1;
	ret;

}
	// .globl	_Z17updateElementFourPdS_S_
.visible .entry _Z17updateElementFourPdS_S_(
	.param .u64 .ptr .align 1 _Z17updateElementFourPdS_S__param_0,
	.param .u64 .ptr .align 1 _Z17updateElementFourPdS_S__param_1,
	.param .u64 .ptr .align 1 _Z17updateElementFourPdS_S__param_2
)
{
	.reg .pred 	%p<19>;
	.reg .b32 	%r<16>;
	.reg .b64 	%rd<36>;
	.reg .b64 	%fd<45>;

	ld.param.u64 	%rd15, [_Z17updateElementFourPdS_S__param_0];
	ld.param.u64 	%rd16, [_Z17updateElementFourPdS_S__param_1];
	ld.param.u64 	%rd17, [_Z17updateElementFourPdS_S__param_2];
	cvta.to.global.u64 	%rd1, %rd15;
	cvta.to.global.u64 	%rd18, %rd17;
	cvta.to.global.u64 	%rd2, %rd16;
	mov.u32 	%r1, %ctaid.x;
	setp.eq.s32 	%p2, %r1, 0;
	setp.eq.s32 	%p3, %r1, 511;
	or.pred  	%p1, %p2, %p3;
	shl.b32 	%r11, %r1, 9;
	add.s32 	%r13, %r11, -512;
	mul.wide.u32 	%rd34, %r11, 8;
	add.s64 	%rd3, %rd1, %rd34;
	mul.wide.s32 	%rd19, %r13, 8;
	add.s64 	%rd20, %rd19, %rd2;
	add.s64 	%rd4, %rd20, 8;
	add.s64 	%rd5, %rd18, 8;
	add.s32 	%r12, %r11, 512;
	mul.wide.u32 	%rd21, %r12, 8;
	add.s64 	%rd22, %rd21, %rd2;
	add.s64 	%rd7, %rd22, 8;
	mov.b32 	%r15, -512;
	mov.b32 	%r14, 4080;
	mov.b64 	%rd35, 0;
$L__BB1_1:
	mul.wide.s32 	%rd23, %r13, 8;
	add.s64 	%rd24, %rd2, %rd23;
	add.s64 	%rd10, %rd24, 4096;
	setp.eq.s32 	%p4, %r15, -512;
	or.pred  	%p5, %p4, %p1;
	add.s64 	%rd11, %rd1, %rd35;
	@%p5 bra 	$L__BB1_10;
	setp.ne.s32 	%p6, %r1, 1;
	ld.global.f64 	%fd3, [%rd10+-4096];
	add.s64 	%rd25, %rd7, %rd35;
	ld.global.f64 	%fd4, [%rd25+-8];
	add.f64 	%fd5, %fd3, %fd4;
	ld.global.f64 	%fd6, [%rd10+-8];
	add.f64 	%fd7, %fd5, %fd6;
	add.s64 	%rd26, %rd2, %rd34;
	ld.global.f64 	%fd8, [%rd26+8];
	add.f64 	%fd9, %fd7, %fd8;
	ld.global.f64 	%fd10, [%rd26];
	fma.rn.f64 	%fd11, %fd10, 0dC010000000000000, %fd9;
	mul.f64 	%fd12, %fd11, 0d3FE0000000000000;
	fma.rn.f64 	%fd13, %fd10, 0d4000000000000000, %fd12;
	add.s64 	%rd27, %rd5, %rd34;
	ld.global.f64 	%fd14, [%rd27+-8];
	fma.rn.f64 	%fd1, %fd14, 0dBFEFFE5C91D14E3C, %fd13;
	add.s64 	%rd28, %rd1, %rd34;
	st.global.f64 	[%rd28], %fd1;
	@%p6 bra 	$L__BB1_5;
	mul.f64 	%fd15, %fd1, 0d3FE8000000000000;
	st.global.f64 	[%rd11], %fd15;
	setp.ne.s32 	%p8, %r15, -2;
	@%p8 bra 	$L__BB1_10;
	ld.global.f64 	%fd16, [%rd1+4080];
	mul.f64 	%fd17, %fd16, 0d3FE8000000000000;
	st.global.f64 	[%rd1+4088], %fd17;
	bra.uni 	$L__BB1_6;
$L__BB1_5:
	setp.ne.s32 	%p7, %r15, -2;
	@%p7 bra 	$L__BB1_7;
$L__BB1_6:
	ld.global.f64 	%fd18, [%rd3+4080];
	mul.f64 	%fd19, %fd18, 0d3FE8000000000000;
	st.global.f64 	[%rd3+4088], %fd19;
$L__BB1_7:
	setp.ne.s32 	%p9, %r1, 510;
	@%p9 bra 	$L__BB1_10;
	ld.global.f64 	%fd20, [%rd11+2088960];
	mul.f64 	%fd21, %fd20, 0d3FE8000000000000;
	st.global.f64 	[%rd11+2093056], %fd21;
	setp.ne.s32 	%p10, %r15, -2;
	@%p10 bra 	$L__BB1_10;
	ld.global.f64 	%fd22, [%rd1+2097136];
	mul.f64 	%fd23, %fd22, 0d3FE8000000000000;
	st.global.f64 	[%rd1+2097144], %fd23;
$L__BB1_10:
	setp.eq.s32 	%p11, %r15, -2;
	or.pred  	%p12, %p11, %p1;
	@%p12 bra 	$L__BB1_20;
	setp.eq.s32 	%p13, %r15, -512;
	add.s64 	%rd29, %rd4, %rd35;
	ld.global.f64 	%fd24, [%rd29];
	add.s64 	%rd30, %rd7, %rd35;
	ld.global.f64 	%fd25, [%rd30];
	add.f64 	%fd26, %fd24, %fd25;
	ld.global.f64 	%fd27, [%rd10];
	add.f64 	%fd28, %fd26, %fd27;
	add.s64 	%rd31, %rd2, %rd34;
	ld.global.f64 	%fd29, [%rd31+16];
	add.f64 	%fd30, %fd28, %fd29;
	ld.global.f64 	%fd31, [%rd31+8];
	fma.rn.f64 	%fd32, %fd31, 0dC010000000000000, %fd30;
	mul.f64 	%fd33, %fd32, 0d3FE0000000000000;
	fma.rn.f64 	%fd34, %fd31, 0d4000000000000000, %fd33;
	add.s64 	%rd32, %rd5, %rd34;
	ld.global.f64 	%fd35, [%rd32];
	fma.rn.f64 	%fd2, %fd35, 0dBFEFFE5C91D14E3C, %fd34;
	add.s64 	%rd33, %rd1, %rd34;
	st.global.f64 	[%rd33+8], %fd2;
	@%p13 bra 	$L__BB1_15;
	setp.eq.s32 	%p14, %r1, 1;
	@%p14 bra 	$L__BB1_19;
	setp.ne.s32 	%p15, %r1, 510;
	@%p15 bra 	$L__BB1_20;
$L__BB1_14:
	ld.global.f64 	%fd40, [%rd11+2088968];
	mul.f64 	%fd41, %fd40, 0d3FE8000000000000;
	st.global.f64 	[%rd11+2093064], %fd41;
	bra.uni 	$L__BB1_20;
$L__BB1_15:
	ld.global.f64 	%fd36, [%rd3+8];
	mul.f64 	%fd37, %fd36, 0d3FE8000000000000;
	st.global.f64 	[%rd3], %fd37;
	setp.eq.s32 	%p16, %r1, 1;
	@%p16 bra 	$L__BB1_18;
	setp.ne.s32 	%p17, %r1, 510;
	@%p17 bra 	$L__BB1_20;
	ld.global.f64 	%fd38, [%rd1+2088960];
	mul.f64 	%fd39, %fd38, 0d3FE8000000000000;
	st.global.f64 	[%rd1+2093056], %fd39;
	bra.uni 	$L__BB1_14;
$L__BB1_18:
	ld.global.f64 	%fd42, [%rd1+4096];
	mul.f64 	%fd43, %fd42, 0d3FE8000000000000;
	st.global.f64 	[%rd1], %fd43;
$L__BB1_19:
	mul.f64 	%fd44, %fd2, 0d3FE8000000000000;
	st.global.f64 	[%rd11+8], %fd44;
$L__BB1_20:
	add.s32 	%r15, %r15, 2;
	add.s32 	%r14, %r14, -16;
	add.s64 	%rd35, %rd35, 16;
	add.s64 	%rd34, %rd34, 16;
	add.s32 	%r13, %r13, 2;
	setp.ne.s32 	%p18, %r14, -16;
	@%p18 bra 	$L__BB1_1;
	ret;

}
	// .globl	_Z16updateElementTwoPdS_S_
.visible .entry _Z16updateElementTwoPdS_S_(
	.param .u64 .ptr .align 1 _Z16updateElementTwoPdS_S__param_0,
	.param .u64 .ptr .align 1 _Z16updateElementTwoPdS_S__param_1,
	.param .u64 .ptr .align 1 _Z16updateElementTwoPdS_S__param_2
)
{
	.reg .pred 	%p<16>;
	.reg .b32 	%r<8>;
	.reg .b64 	%rd<21>;
	.reg .b64 	%fd<32>;

	ld.param.u64 	%rd7, [_Z16updateElementTwoPdS_S__param_0];
	ld.param.u64 	%rd5, [_Z16updateElementTwoPdS_S__param_1];
	ld.param.u64 	%rd6, [_Z16updateElementTwoPdS_S__param_2];
	cvta.to.global.u64 	%rd1, %rd7;
	mov.u32 	%r1, %ctaid.x;
	mov.u32 	%r2, %tid.x;
	setp.eq.s32 	%p1, %r1, 0;
	setp.eq.s32 	%p2, %r2, 0;
	or.pred  	%p3, %p1, %p2;
	setp.eq.s32 	%p4, %r1, 511;
	or.pred  	%p5, %p4, %p3;
	setp.eq.s32 	%p6, %r2, 511;
	or.pred  	%p7, %p6, %p5;
	@%p7 bra 	$L__BB2_14;
	cvta.to.global.u64 	%rd8, %rd5;
	cvta.to.global.u64 	%rd9, %rd6;
	shl.b32 	%r3, %r1, 9;
	add.s32 	%r4, %r3, %r2;
	add.s32 	%r5, %r4, -512;
	mul.wide.u32 	%rd10, %r5, 8;
	add.s64 	%rd11, %rd8, %rd10;
	ld.global.f64 	%fd4, [%rd11];
	add.s32 	%r6, %r4, 512;
	mul.wide.u32 	%rd12, %r6, 8;
	add.s64 	%rd13, %rd8, %rd12;
	ld.global.f64 	%fd5, [%rd13];
	add.f64 	%fd6, %fd4, %fd5;
	add.s32 	%r7, %r4, -1;
	mul.wide.u32 	%rd14, %r7, 8;
	add.s64 	%rd15, %rd8, %rd14;
	ld.global.f64 	%fd7, [%rd15];
	add.f64 	%fd8, %fd6, %fd7;
	mul.wide.u32 	%rd16, %r4, 8;
	add.s64 	%rd17, %rd8, %rd16;
	ld.global.f64 	%fd9, [%rd17+8];
	add.f64 	%fd10, %fd8, %fd9;
	ld.global.f64 	%fd11, [%rd17];
	fma.rn.f64 	%fd12, %fd11, 0dC010000000000000, %fd10;
	mul.f64 	%fd13, %fd12, 0d3FE0000000000000;
	fma.rn.f64 	%fd14, %fd11, 0d4000000000000000, %fd13;
	add.s64 	%rd18, %rd9, %rd16;
	ld.global.f64 	%fd15, [%rd18];
	fma.rn.f64 	%fd31, %fd15, 0dBFEFFE5C91D14E3C, %fd14;
	add.s64 	%rd2, %rd1, %rd16;
	st.global.f64 	[%rd2], %fd31;
	setp.ne.s32 	%p8, %r2, 1;
	mul.wide.u32 	%rd19, %r3, 8;
	add.s64 	%rd3, %rd1, %rd19;
	mul.wide.u32 	%rd20, %r2, 8;
	add.s64 	%rd4, %rd1, %rd20;
	@%p8 bra 	$L__BB2_6;
	ld.global.f64 	%fd16, [%rd3+8];
	mul.f64 	%fd17, %fd16, 0d3FE8000000000000;
	st.global.f64 	[%rd3], %fd17;
	setp.eq.s32 	%p11, %r1, 510;
	@%p11 bra 	$L__BB2_5;
	setp.ne.s32 	%p12, %r1, 1;
	@%p12 bra 	$L__BB2_14;
	ld.global.f64 	%fd20, [%rd1+4096];
	mul.f64 	%fd21, %fd20, 0d3FE8000000000000;
	st.global.f64 	[%rd1], %fd21;
	ld.global.f64 	%fd31, [%rd2];
	bra.uni 	$L__BB2_7;
$L__BB2_5:
	ld.global.f64 	%fd18, [%rd1+2088960];
	mul.f64 	%fd19, %fd18, 0d3FE8000000000000;
	st.global.f64 	[%rd1+2093056], %fd19;
	bra.uni 	$L__BB2_12;
$L__BB2_6:
	setp.ne.s32 	%p9, %r1, 1;
	@%p9 bra 	$L__BB2_9;
$L__BB2_7:
	mul.f64 	%fd22, %fd31, 0d3FE8000000000000;
	st.global.f64 	[%rd4], %fd22;
	setp.ne.s32 	%p13, %r2, 510;
	@%p13 bra 	$L__BB2_14;
	ld.global.f64 	%fd23, [%rd1+4080];
	mul.f64 	%fd24, %fd23, 0d3FE8000000000000;
	st.global.f64 	[%rd1+4088], %fd24;
	bra.uni 	$L__BB2_10;
$L__BB2_9:
	setp.ne.s32 	%p10, %r2, 510;
	@%p10 bra 	$L__BB2_11;
$L__BB2_10:
	ld.global.f64 	%fd25, [%rd3+4080];
	mul.f64 	%fd26, %fd25, 0d3FE8000000000000;
	st.global.f64 	[%rd3+4088], %fd26;
$L__BB2_11:
	setp.ne.s32 	%p14, %r1, 510;
	@%p14 bra 	$L__BB2_14;
$L__BB2_12:
	ld.global.f64 	%fd27, [%rd4+2088960];
	mul.f64 	%fd28, %fd27, 0d3FE8000000000000;
	st.global.f64 	[%rd4+2093056], %fd28;
	setp.ne.s32 	%p15, %r2, 510;
	@%p15 bra 	$L__BB2_14;
	ld.global.f64 	%fd29, [%rd1+2097136];
	mul.f64 	%fd30, %fd29, 0d3FE8000000000000;
	st.global.f64 	[%rd1+2097144], %fd30;
$L__BB2_14:
	ret;

}


// ===== COMPILED SASS (sm_100) =====

	.target	sm_100

	.elftype	@"ET_EXEC"


//--------------------- .note.nv.tkinfo           --------------------------
	.section	.note.nv.tkinfo,"",@"SHT_NOTE"
	.sectionflags	@"SHF_NOTE_NV_TKINFO"
	.tkinfo
        /*0018*/ 	.word	0x00000002
        /*0030*/ 	.string	""
        /*0030*/ 	.string	"ptxas"
        /*0030*/ 	.string	"Cuda compilation tools, release 13.0, V13.0.88"
        /*0030*/ 	.string	"Build cuda_13.0.r13.0/compiler.36424714_0"
        /*0030*/ 	.string	"-arch sm_100 -m 64 "



//--------------------- .note.nv.cuinfo           --------------------------
	.section	.note.nv.cuinfo,"",@"SHT_NOTE"
	.sectionflags	@"SHF_NOTE_NV_CUINFO"
        /*0018*/ 	.short	0x0002
        /*001a*/ 	.short	0x0064
        /*001c*/ 	.short	0x0082
	.zero		2


//--------------------- .nv.info                  --------------------------
	.section	.nv.info,"",@"SHT_CUDA_INFO"
	.align	4


	//----- nvinfo : EIATTR_REGCOUNT
	.align		4
        /*0000*/ 	.byte	0x04, 0x2f
        /*0002*/ 	.short	(.L_1 - .L_0)
	.align		4
.L_0:
        /*0004*/ 	.word	index@(_Z18updateElementThreePdS_S_)
        /*0008*/ 	.word	0x0000001e


	//----- nvinfo : EIATTR_FRAME_SIZE
	.align		4
.L_1:
        /*000c*/ 	.byte	0x04, 0x11
        /*000e*/ 	.short	(.L_3 - .L_2)
	.align		4
.L_2:
        /*0010*/ 	.word	index@(_Z18updateElementThreePdS_S_)
        /*0014*/ 	.word	0x00000000


	//----- nvinfo : EIATTR_REGCOUNT
	.align		4
.L_3:
        /*0018*/ 	.byte	0x04, 0x2f
        /*001a*/ 	.short	(.L_5 - .L_4)
	.align		4
.L_4:
        /*001c*/ 	.word	index@(_Z17updateElementFourPdS_S_)
        /*0020*/ 	.word	0x0000001c


	//----- nvinfo : EIATTR_FRAME_SIZE
	.align		4
.L_5:
        /*0024*/ 	.byte	0x04, 0x11
        /*0026*/ 	.short	(.L_7 - .L_6)
	.align		4
.L_6:
        /*0028*/ 	.word	index@(_Z17updateElementFourPdS_S_)
        /*002c*/ 	.word	0x00000000


	//----- nvinfo : EIATTR_REGCOUNT
	.align		4
.L_7:
        /*0030*/ 	.byte	0x04, 0x2f
        /*0032*/ 	.short	(.L_9 - .L_8)
	.align		4
.L_8:
        /*0034*/ 	.word	index@(_Z16updateElementTwoPdS_S_)
        /*0038*/ 	.word	0x00000018


	//----- nvinfo : EIATTR_FRAME_SIZE
	.align		4
.L_9:
        /*003c*/ 	.byte	0x04, 0x11
        /*003e*/ 	.short	(.L_11 - .L_10)
	.align		4
.L_10:
        /*0040*/ 	.word	index@(_Z16updateElementTwoPdS_S_)
        /*0044*/ 	.word	0x00000000


	//----- nvinfo : EIATTR_MIN_STACK_SIZE
	.align		4
.L_11:
        /*0048*/ 	.byte	0x04, 0x12
        /*004a*/ 	.short	(.L_13 - .L_12)
	.align		4
.L_12:
        /*004c*/ 	.word	index@(_Z16updateElementTwoPdS_S_)
        /*0050*/ 	.word	0x00000000


	//----- nvinfo : EIATTR_MIN_STACK_SIZE
	.align		4
.L_13:
        /*0054*/ 	.byte	0x04, 0x12
        /*0056*/ 	.short	(.L_15 - .L_14)
	.align		4
.L_14:
        /*0058*/ 	.word	index@(_Z17updateElementFourPdS_S_)
        /*005c*/ 	.word	0x00000000


	//----- nvinfo : EIATTR_MIN_STACK_SIZE
	.align		4
.L_15:
        /*0060*/ 	.byte	0x04, 0x12
        /*0062*/ 	.short	(.L_17 - .L_16)
	.align		4
.L_16:
        /*0064*/ 	.word	index@(_Z18updateElementThreePdS_S_)
        /*0068*/ 	.word	0x00000000
.L_17:


//--------------------- .nv.compat                --------------------------
	.section	.nv.compat,"",@"SHT_CUDA_COMPAT_INFO"
	.align	4
        /*0000*/ 	.byte	0x02, 0x09, 0x00, 0x00, 0x02, 0x02, 0x01, 0x00, 0x02, 0x05, 0x05, 0x00, 0x03, 0x07, 0x01, 0x01
        /*0010*/ 	.byte	0x02, 0x03, 0x00, 0x00, 0x02, 0x06, 0x01, 0x00, 0x04, 0x0b, 0x08, 0x00, 0x01, 0x00, 0x00, 0x00
        /*0020*/ 	.byte	0x00, 0x00, 0x00, 0x00


//--------------------- .nv.info._Z16updateElementTwoPdS_S_ --------------------------
	.section	.nv.info._Z16updateElementTwoPdS_S_,"",@"SHT_CUDA_INFO"
	.sectionflags	@""
	.align	4


	//----- nvinfo : EIATTR_CUDA_API_VERSION
	.align		4
        /*0000*/ 	.byte	0x04, 0x37
        /*0002*/ 	.short	(.L_19 - .L_18)
.L_18:
        /*0004*/ 	.word	0x00000082


	//----- nvinfo : EIATTR_KPARAM_INFO
	.align		4
.L_19:
        /*0008*/ 	.byte	0x04, 0x17
        /*000a*/ 	.short	(.L_21 - .L_20)
.L_20:
        /*000c*/ 	.word	0x00000000
        /*0010*/ 	.short	0x0002
        /*0012*/ 	.short	0x0010
        /*0014*/ 	.byte	0x00, 0xf5, 0x21, 0x00


	//----- nvinfo : EIATTR_KPARAM_INFO
	.align		4
.L_21:
        /*0018*/ 	.byte	0x04, 0x17
        /*001a*/ 	.short	(.L_23 - .L_22)
.L_22:
        /*001c*/ 	.word	0x00000000
        /*0020*/ 	.short	0x0001
        /*0022*/ 	.short	0x0008
        /*0024*/ 	.byte	0x00, 0xf5, 0x21, 0x00


	//----- nvinfo : EIATTR_KPARAM_INFO
	.align		4
.L_23:
        /*0028*/ 	.byte	0x04, 0x17
        /*002a*/ 	.short	(.L_25 - .L_24)
.L_24:
        /*002c*/ 	.word	0x00000000
        /*0030*/ 	.short	0x0000
        /*0032*/ 	.short	0x0000
        /*0034*/ 	.byte	0x00, 0xf5, 0x21, 0x00


	//----- nvinfo : EIATTR_SPARSE_MMA_MASK
	.align		4
.L_25:
        /*0038*/ 	.byte	0x03, 0x50
        /*003a*/ 	.short	0x0000


	//----- nvinfo : EIATTR_MAXREG_COUNT
	.align		4
        /*003c*/ 	.byte	0x03, 0x1b
        /*003e*/ 	.short	0x00ff


	//----- nvinfo : EIATTR_MERCURY_ISA_VERSION
	.align		4
        /*0040*/ 	.byte	0x03, 0x5f
        /*0042*/ 	.short	0x0101


	//----- nvinfo : EIATTR_VRC_CTA_INIT_COUNT
	.align		4
        /*0044*/ 	.byte	0x02, 0x4a
	.zero		1
	.zero		1


	//----- nvinfo : EIATTR_EXIT_INSTR_OFFSETS
	.align		4
        /*0048*/ 	.byte	0x04, 0x1c
        /*004a*/ 	.short	(.L_27 - .L_26)


	//   ....[0]....
.L_26:
        /*004c*/ 	.word	0x00000070


	//   ....[1]....
        /*0050*/ 	.word	0x00000320


	//   ....[2]....
        /*0054*/ 	.word	0x00000430


	//   ....[3]....
        /*0058*/ 	.word	0x000004f0


	//   ....[4]....
        /*005c*/ 	.word	0x00000550


	//   ....[5]....
        /*0060*/ 	.word	0x000005a0


	//----- nvinfo : EIATTR_CRS_STACK_SIZE
	.align		4
.L_27:
        /*0064*/ 	.byte	0x04, 0x1e
        /*0066*/ 	.short	(.L_29 - .L_28)
.L_28:
        /*0068*/ 	.word	0x00000000


	//----- nvinfo : EIATTR_CBANK_PARAM_SIZE
	.align		4
.L_29:
        /*006c*/ 	.byte	0x03, 0x19
        /*006e*/ 	.short	0x0018


	//----- nvinfo : EIATTR_PARAM_CBANK
	.align		4
        /*0070*/ 	.byte	0x04, 0x0a
        /*0072*/ 	.short	(.L_31 - .L_30)
	.align		4
.L_30:
        /*0074*/ 	.word	index@(.nv.constant0._Z16updateElementTwoPdS_S_)
        /*0078*/ 	.short	0x0380
        /*007a*/ 	.short	0x0018


	//----- nvinfo : EIATTR_SW_WAR
	.align		4
.L_31:
        /*007c*/ 	.byte	0x04, 0x36
        /*007e*/ 	.short	(.L_33 - .L_32)
.L_32:
        /*0080*/ 	.word	0x00000008
.L_33:


//--------------------- .nv.info._Z17updateElementFourPdS_S_ --------------------------
	.section	.nv.info._Z17updateElementFourPdS_S_,"",@"SHT_CUDA_INFO"
	.sectionflags	@""
	.align	4


	//----- nvinfo : EIATTR_CUDA_API_VERSION
	.align		4
        /*0000*/ 	.byte	0x04, 0x37
        /*0002*/ 	.short	(.L_35 - .L_34)
.L_34:
        /*0004*/ 	.word	0x00000082


	//----- nvinfo : EIATTR_KPARAM_INFO
	.align		4
.L_35:
        /*0008*/ 	.byte	0x04, 0x17
        /*000a*/ 	.short	(.L_37 - .L_36)
.L_36:
        /*000c*/ 	.word	0x00000000
        /*0010*/ 	.short	0x0002
        /*0012*/ 	.short	0x0010
        /*0014*/ 	.byte	0x00, 0xf5, 0x21, 0x00


	//----- nvinfo : EIATTR_KPARAM_INFO
	.align		4
.L_37:
        /*0018*/ 	.byte	0x04, 0x17
        /*001a*/ 	.short	(.L_39 - .L_38)
.L_38:
        /*001c*/ 	.word	0x00000000
        /*0020*/ 	.short	0x0001
        /*0022*/ 	.short	0x0008
        /*0024*/ 	.byte	0x00, 0xf5, 0x21, 0x00


	//----- nvinfo : EIATTR_KPARAM_INFO
	.align		4
.L_39:
        /*0028*/ 	.byte	0x04, 0x17
        /*002a*/ 	.short	(.L_41 - .L_40)
.L_40:
        /*002c*/ 	.word	0x00000000
        /*0030*/ 	.short	0x0000
        /*0032*/ 	.short	0x0000
        /*0034*/ 	.byte	0x00, 0xf5, 0x21, 0x00


	//----- nvinfo : EIATTR_SPARSE_MMA_MASK
	.align		4
.L_41:
        /*0038*/ 	.byte	0x03, 0x50
        /*003a*/ 	.short	0x0000


	//----- nvinfo : EIATTR_MAXREG_COUNT
	.align		4
        /*003c*/ 	.byte	0x03, 0x1b
        /*003e*/ 	.short	0x00ff


	//----- nvinfo : EIATTR_MERCURY_ISA_VERSION
	.align		4
        /*0040*/ 	.byte	0x03, 0x5f
        /*0042*/ 	.short	0x0101


	//----- nvinfo : EIATTR_VRC_CTA_INIT_COUNT
	.align		4
        /*0044*/ 	.byte	0x02, 0x4a
	.zero		1
	.zero		1


	//----- nvinfo : EIATTR_EXIT_INSTR_OFFSETS
	.align		4
        /*0048*/ 	.byte	0x04, 0x1c
        /*004a*/ 	.short	(.L_43 - .L_42)


	//   ....[0]....
.L_42:
        /*004c*/ 	.word	0x00000a90


	//----- nvinfo : EIATTR_CBANK_PARAM_SIZE
	.align		4
.L_43:
        /*0050*/ 	.byte	0x03, 0x19
        /*0052*/ 	.short	0x0018


	//----- nvinfo : EIATTR_PARAM_CBANK
	.align		4
        /*0054*/ 	.byte	0x04, 0x0a
        /*0056*/ 	.short	(.L_45 - .L_44)
	.align		4
.L_44:
        /*0058*/ 	.word	index@(.nv.constant0._Z17updateElementFourPdS_S_)
        /*005c*/ 	.short	0x0380
        /*005e*/ 	.short	0x0018


	//----- nvinfo : EIATTR_SW_WAR
	.align		4
.L_45:
        /*0060*/ 	.byte	0x04, 0x36
        /*0062*/ 	.short	(.L_47 - .L_46)
.L_46:
        /*0064*/ 	.word	0x00000008
.L_47:


//--------------------- .nv.info._Z18updateElementThreePdS_S_ --------------------------
	.section	.nv.info._Z18updateElementThreePdS_S_,"",@"SHT_CUDA_INFO"
	.sectionflags	@""
	.align	4


	//----- nvinfo : EIATTR_CUDA_API_VERSION
	.align		4
        /*0000*/ 	.byte	0x04, 0x37
        /*0002*/ 	.short	(.L_49 - .L_48)
.L_48:
        /*0004*/ 	.word	0x00000082


	//----- nvinfo : EIATTR_KPARAM_INFO
	.align		4
.L_49:
        /*0008*/ 	.byte	0x04, 0x17
        /*000a*/ 	.short	(.L_51 - .L_50)
.L_50:
        /*000c*/ 	.word	0x00000000
        /*0010*/ 	.short	0x0002
        /*0012*/ 	.short	0x0010
        /*0014*/ 	.byte	0x00, 0xf5, 0x21, 0x00


	//----- nvinfo : EIATTR_KPARAM_INFO
	.align		4
.L_51:
        /*0018*/ 	.byte	0x04, 0x17
        /*001a*/ 	.short	(.L_53 - .L_52)
.L_52:
        /*001c*/ 	.word	0x00000000
        /*0020*/ 	.short	0x0001
        /*0022*/ 	.short	0x0008
        /*0024*/ 	.byte	0x00, 0xf5, 0x21, 0x00


	//----- nvinfo : EIATTR_KPARAM_INFO
	.align		4
.L_53:
        /*0028*/ 	.byte	0x04, 0x17
        /*002a*/ 	.short	(.L_55 - .L_54)
.L_54:
        /*002c*/ 	.word	0x00000000
        /*0030*/ 	.short	0x0000
        /*0032*/ 	.short	0x0000
        /*0034*/ 	.byte	0x00, 0xf5, 0x21, 0x00


	//----- nvinfo : EIATTR_SPARSE_MMA_MASK
	.align		4
.L_55:
        /*0038*/ 	.byte	0x03, 0x50
        /*003a*/ 	.short	0x0000


	//----- nvinfo : EIATTR_MAXREG_COUNT
	.align		4
        /*003c*/ 	.byte	0x03, 0x1b
        /*003e*/ 	.short	0x00ff


	//----- nvinfo : EIATTR_MERCURY_ISA_VERSION
	.align		4
        /*0040*/ 	.byte	0x03, 0x5f
        /*0042*/ 	.short	0x0101


	//----- nvinfo : EIATTR_VRC_CTA_INIT_COUNT
	.align		4
        /*0044*/ 	.byte	0x02, 0x4a
	.zero		1
	.zero		1


	//----- nvinfo : EIATTR_EXIT_INSTR_OFFSETS
	.align		4
        /*0048*/ 	.byte	0x04, 0x1c
        /*004a*/ 	.short	(.L_57 - .L_56)


	//   ....[0]....
.L_56:
        /*004c*/ 	.word	0x00000610


	//----- nvinfo : EIATTR_CRS_STACK_SIZE
	.align		4
.L_57:
        /*0050*/ 	.byte	0x04, 0x1e
        /*0052*/ 	.short	(.L_59 - .L_58)
.L_58:
        /*0054*/ 	.word	0x00000000


	//----- nvinfo : EIATTR_CBANK_PARAM_SIZE
	.align		4
.L_59:
        /*0058*/ 	.byte	0x03, 0x19
        /*005a*/ 	.short	0x0018


	//----- nvinfo : EIATTR_PARAM_CBANK
	.align		4
        /*005c*/ 	.byte	0x04, 0x0a
        /*005e*/ 	.short	(.L_61 - .L_60)
	.align		4
.L_60:
        /*0060*/ 	.word	index@(.nv.constant0._Z18updateElementThreePdS_S_)
        /*0064*/ 	.short	0x0380
        /*0066*/ 	.short	0x0018


	//----- nvinfo : EIATTR_SW_WAR
	.align		4
.L_61:
        /*0068*/ 	.byte	0x04, 0x36
        /*006a*/ 	.short	(.L_63 - .L_62)
.L_62:
        /*006c*/ 	.word	0x00000008
.L_63:


//--------------------- .nv.callgraph             --------------------------
	.section	.nv.callgraph,"",@"SHT_CUDA_CALLGRAPH"
	.align	4
	.sectionentsize	8
	.align		4
        /*0000*/ 	.word	0x00000000
	.align		4
        /*0004*/ 	.word	0xffffffff
	.align		4
        /*0008*/ 	.word	0x00000000
	.align		4
        /*000c*/ 	.word	0xfffffffe
	.align		4
        /*0010*/ 	.word	0x00000000
	.align		4
        /*0014*/ 	.word	0xfffffffd
	.align		4
        /*0018*/ 	.word	0x00000000
	.align		4
        /*001c*/ 	.word	0xfffffffc


//--------------------- .text._Z16updateElementTwoPdS_S_ --------------------------
	.section	.text._Z16updateElementTwoPdS_S_,"ax",@progbits
	.align	128
        .global         _Z16updateElementTwoPdS_S_
        .type           _Z16updateElementTwoPdS_S_,@function
        .size           _Z16updateElementTwoPdS_S_,(.L_x_32 - _Z16updateElementTwoPdS_S_)
        .other          _Z16updateElementTwoPdS_S_,@"STO_CUDA_ENTRY STV_DEFAULT"
_Z16updateElementTwoPdS_S_:
.text._Z16updateElementTwoPdS_S_:
[----:B------:R-:W-:Y:S01]  /*0000*/  LDC R1, c[0x0][0x37c] ;  /* 0x0000df00ff017b82 */ /* 0x000fe20000000800 */
[----:B------:R-:W0:Y:S01]  /*0010*/  S2R R0, SR_TID.X ;  /* 0x0000000000007919 */ /* 0x000e220000002100 */
[----:B------:R-:W1:Y:S01]  /*0020*/  S2R R18, SR_CTAID.X ;  /* 0x0000000000127919 */ /* 0x000e620000002500 */
[----:B0-----:R-:W-:-:S04]  /*0030*/  ISETP.NE.AND P0, PT, R0, RZ, PT ;  /* 0x000000ff0000720c */ /* 0x001fc80003f05270 */
[----:B-1----:R-:W-:-:S04]  /*0040*/  ISETP.EQ.OR P0, PT, R18, RZ, !P0 ;  /* 0x000000ff1200720c */ /* 0x002fc80004702670 */
[----:B------:R-:W-:-:S04]  /*0050*/  ISETP.EQ.OR P0, PT, R18, 0x1ff, P0 ;  /* 0x000001ff1200780c */ /* 0x000fc80000702670 */
[----:B------:R-:W-:-:S13]  /*0060*/  ISETP.EQ.OR P0, PT, R0, 0x1ff, P0 ;  /* 0x000001ff0000780c */ /* 0x000fda0000702670 */
[----:B------:R-:W-:Y:S05]  /*0070*/  @P0 EXIT ;  /* 0x000000000000094d */ /* 0x000fea0003800000 */
[----:B------:R-:W0:Y:S01]  /*0080*/  LDC.64 R20, c[0x0][0x388] ;  /* 0x0000e200ff147b82 */ /* 0x000e220000000a00 */
[----:B------:R-:W-:Y:S01]  /*0090*/  IMAD.SHL.U32 R3, R18, 0x200, RZ ;  /* 0x0000020012037824 */ /* 0x000fe200078e00ff */
[----:B------:R-:W1:Y:S03]  /*00a0*/  LDCU.64 UR4, c[0x0][0x358] ;  /* 0x00006b00ff0477ac */ /* 0x000e660008000a00 */
[----:B------:R-:W-:-:S03]  /*00b0*/  IMAD.IADD R2, R3, 0x1, R0 ;  /* 0x0000000103027824 */ /* 0x000fc600078e0200 */
[----:B------:R-:W2:Y:S01]  /*00c0*/  LDC.64 R4, c[0x0][0x390] ;  /* 0x0000e400ff047b82 */ /* 0x000ea20000000a00 */
[C---:B------:R-:W-:Y:S01]  /*00d0*/  VIADD R11, R2.reuse, 0x200 ;  /* 0x00000200020b7836 */ /* 0x040fe20000000000 */
[C---:B------:R-:W-:Y:S02]  /*00e0*/  IADD3 R9, PT, PT, R2.reuse, -0x200, RZ ;  /* 0xfffffe0002097810 */ /* 0x040fe40007ffe0ff */
[----:B------:R-:W-:-:S03]  /*00f0*/  IADD3 R15, PT, PT, R2, -0x1, RZ ;  /* 0xffffffff020f7810 */ /* 0x000fc60007ffe0ff */
[----:B0-----:R-:W-:-:S04]  /*0100*/  IMAD.WIDE.U32 R8, R9, 0x8, R20 ;  /* 0x0000000809087825 */ /* 0x001fc800078e0014 */
[--C-:B------:R-:W-:Y:S02]  /*0110*/  IMAD.WIDE.U32 R10, R11, 0x8, R20.reuse ;  /* 0x000000080b0a7825 */ /* 0x100fe400078e0014 */
[----:B-1----:R-:W3:Y:S02]  /*0120*/  LDG.E.64 R8, desc[UR4][R8.64] ;  /* 0x0000000408087981 */ /* 0x002ee4000c1e1b00 */
[--C-:B------:R-:W-:Y:S02]  /*0130*/  IMAD.WIDE.U32 R14, R15, 0x8, R20.reuse ;  /* 0x000000080f0e7825 */ /* 0x100fe400078e0014 */
[----:B------:R-:W3:Y:S04]  /*0140*/  LDG.E.64 R10, desc[UR4][R10.64] ;  /* 0x000000040a0a7981 */ /* 0x000ee8000c1e1b00 */
[----:B------:R-:W4:Y:S01]  /*0150*/  LDG.E.64 R14, desc[UR4][R14.64] ;  /* 0x000000040e0e7981 */ /* 0x000f22000c1e1b00 */
[----:B------:R-:W-:-:S05]  /*0160*/  IMAD.WIDE.U32 R20, R2, 0x8, R20 ;  /* 0x0000000802147825 */ /* 0x000fca00078e0014 */
[----:B------:R-:W5:Y:S04]  /*0170*/  LDG.E.64 R12, desc[UR4][R20.64+0x8] ;  /* 0x00000804140c7981 */ /* 0x000f68000c1e1b00 */
[----:B------:R-:W5:Y:S01]  /*0180*/  LDG.E.64 R6, desc[UR4][R20.64] ;  /* 0x0000000414067981 */ /* 0x000f62000c1e1b00 */
[----:B--2---:R-:W-:-:S06]  /*0190*/  IMAD.WIDE.U32 R4, R2, 0x8, R4 ;  /* 0x0000000802047825 */ /* 0x004fcc00078e0004 */
[----:B------:R-:W2:Y:S01]  /*01a0*/  LDG.E.64 R4, desc[UR4][R4.64] ;  /* 0x0000000404047981 */ /* 0x000ea2000c1e1b00 */
[----:B------:R-:W-:Y:S01]  /*01b0*/  UMOV UR6, 0x91d14e3c ;  /* 0x91d14e3c00067882 */ /* 0x000fe20000000000 */
[----:B------:R-:W-:Y:S01]  /*01c0*/  UMOV UR7, 0x3feffe5c ;  /* 0x3feffe5c00077882 */ /* 0x000fe20000000000 */
[----:B------:R-:W-:Y:S01]  /*01d0*/  ISETP.NE.AND P0, PT, R0, 0x1, PT ;  /* 0x000000010000780c */ /* 0x000fe20003f05270 */
[----:B------:R-:W-:Y:S01]  /*01e0*/  BSSY.RECONVERGENT B0, `(.L_x_0) ;  /* 0x0000032000007945 */ /* 0x000fe20003800200 */
[----:B---3--:R-:W-:Y:S01]  /*01f0*/  DADD R16, R8, R10 ;  /* 0x0000000008107229 */ /* 0x008fe2000000000a */
[----:B------:R-:W0:Y:S07]  /*0200*/  LDC.64 R8, c[0x0][0x380] ;  /* 0x0000e000ff087b82 */ /* 0x000e2e0000000a00 */
[----:B----4-:R-:W-:-:S08]  /*0210*/  DADD R16, R16, R14 ;  /* 0x0000000010107229 */ /* 0x010fd0000000000e */
[----:B-----5:R-:W-:-:S08]  /*0220*/  DADD R12, R16, R12 ;  /* 0x00000000100c7229 */ /* 0x020fd0000000000c */
[----:B------:R-:W-:-:S08]  /*0230*/  DFMA R12, R6, -4, R12 ;  /* 0xc0100000060c782b */ /* 0x000fd0000000000c */
[----:B------:R-:W-:-:S08]  /*0240*/  DMUL R12, R12, 0.5 ;  /* 0x3fe000000c0c7828 */ /* 0x000fd00000000000 */
[----:B------:R-:W-:Y:S01]  /*0250*/  DFMA R12, R6, 2, R12 ;  /* 0x40000000060c782b */ /* 0x000fe2000000000c */
[----:B0-----:R-:W-:-:S07]  /*0260*/  IMAD.WIDE.U32 R6, R2, 0x8, R8 ;  /* 0x0000000802067825 */ /* 0x001fce00078e0008 */
[----:B--2---:R-:W-:Y:S01]  /*0270*/  DFMA R12, R4, -UR6, R12 ;  /* 0x80000006040c7c2b */ /* 0x004fe2000800000c */
[----:B------:R-:W-:-:S04]  /*0280*/  IMAD.WIDE.U32 R4, R3, 0x8, R8 ;  /* 0x0000000803047825 */ /* 0x000fc800078e0008 */
[----:B------:R-:W-:Y:S02]  /*0290*/  IMAD.WIDE.U32 R2, R0, 0x8, R8 ;  /* 0x0000000800027825 */ /* 0x000fe400078e0008 */
[----:B------:R0:W-:Y:S01]  /*02a0*/  STG.E.64 desc[UR4][R6.64], R12 ;  /* 0x0000000c06007986 */ /* 0x0001e2000c101b04 */
[----:B------:R-:W-:Y:S05]  /*02b0*/  @P0 BRA `(.L_x_1) ;  /* 0x0000000000480947 */ /* 0x000fea0003800000 */
[----:B------:R-:W2:Y:S01]  /*02c0*/  LDG.E.64 R8, desc[UR4][R4.64+0x8] ;  /* 0x0000080404087981 */ /* 0x000ea2000c1e1b00 */
[----:B------:R-:W-:Y:S01]  /*02d0*/  ISETP.NE.AND P0, PT, R18, 0x1fe, PT ;  /* 0x000001fe1200780c */ /* 0x000fe20003f05270 */
[----:B--2---:R-:W-:-:S07]  /*02e0*/  DMUL R8, R8, 0.75 ;  /* 0x3fe8000008087828 */ /* 0x004fce0000000000 */
[----:B------:R1:W-:Y:S05]  /*02f0*/  STG.E.64 desc[UR4][R4.64], R8 ;  /* 0x0000000804007986 */ /* 0x0003ea000c101b04 */
[----:B------:R-:W-:Y:S05]  /*0300*/  @!P0 BRA `(.L_x_2) ;  /* 0x0000000000208947 */ /* 0x000fea0003800000 */
[----:B------:R-:W-:-:S13]  /*0310*/  ISETP.NE.AND P0, PT, R18, 0x1, PT ;  /* 0x000000011200780c */ /* 0x000fda0003f05270 */
[----:B------:R-:W-:Y:S05]  /*0320*/  @P0 EXIT ;  /* 0x000000000000094d */ /* 0x000fea0003800000 */
[----:B------:R-:W1:Y:S02]  /*0330*/  LDC.64 R10, c[0x0][0x380] ;  /* 0x0000e000ff0a7b82 */ /* 0x000e640000000a00 */
[----:B-1----:R-:W2:Y:S02]  /*0340*/  LDG.E.64 R8, desc[UR4][R10.64+0x1000] ;  /* 0x001000040a087981 */ /* 0x002ea4000c1e1b00 */
[----:B--2---:R-:W-:-:S07]  /*0350*/  DMUL R8, R8, 0.75 ;  /* 0x3fe8000008087828 */ /* 0x004fce0000000000 */
[----:B------:R1:W-:Y:S04]  /*0360*/  STG.E.64 desc[UR4][R10.64], R8 ;  /* 0x000000080a007986 */ /* 0x0003e8000c101b04 */
[----:B0-----:R1:W5:Y:S01]  /*0370*/  LDG.E.64 R12, desc[UR4][R6.64] ;  /* 0x00000004060c7981 */ /* 0x001362000c1e1b00 */
[----:B------:R-:W-:Y:S05]  /*0380*/  BRA `(.L_x_3) ;  /* 0x00000000001c7947 */ /* 0x000fea0003800000 */
.L_x_2:
[----:B0-----:R-:W1:Y:S02]  /*0390*/  LDC.64 R6, c[0x0][0x380] ;  /* 0x0000e000ff067b82 */ /* 0x001e640000000a00 */
[----:B-1----:R-:W2:Y:S02]  /*03a0*/  LDG.E.64 R4, desc[UR4][R6.64+0x1fe000] ;  /* 0x1fe0000406047981 */ /* 0x002ea4000c1e1b00 */
[----:B--2---:R-:W-:-:S07]  /*03b0*/  DMUL R4, R4, 0.75 ;  /* 0x3fe8000004047828 */ /* 0x004fce0000000000 */
[----:B------:R0:W-:Y:S01]  /*03c0*/  STG.E.64 desc[UR4][R6.64+0x1ff000], R4 ;  /* 0x1ff0000406007986 */ /* 0x0001e2000c101b04 */
[----:B------:R-:W-:Y:S05]  /*03d0*/  BRA `(.L_x_4) ;  /* 0x0000000000487947 */ /* 0x000fea0003800000 */
.L_x_1:
[----:B------:R-:W-:-:S13]  /*03e0*/  ISETP.NE.AND P0, PT, R18, 0x1, PT ;  /* 0x000000011200780c */ /* 0x000fda0003f05270 */
[----:B------:R-:W-:Y:S05]  /*03f0*/  @P0 BRA `(.L_x_5) ;  /* 0x0000000000240947 */ /* 0x000fea0003800000 */
.L_x_3:
[----:B------:R-:W-:Y:S01]  /*0400*/  ISETP.NE.AND P0, PT, R0, 0x1fe, PT ;  /* 0x000001fe0000780c */ /* 0x000fe20003f05270 */
[----:B0----5:R-:W-:-:S07]  /*0410*/  DMUL R12, R12, 0.75 ;  /* 0x3fe800000c0c7828 */ /* 0x021fce0000000000 */
[----:B------:R0:W-:Y:S05]  /*0420*/  STG.E.64 desc[UR4][R2.64], R12 ;  /* 0x0000000c02007986 */ /* 0x0001ea000c101b04 */
[----:B------:R-:W-:Y:S05]  /*0430*/  @P0 EXIT ;  /* 0x000000000000094d */ /* 0x000fea0003800000 */
[----:B-1----:R-:W1:Y:S02]  /*0440*/  LDC.64 R8, c[0x0][0x380] ;  /* 0x0000e000ff087b82 */ /* 0x002e640000000a00 */
[----:B-1----:R-:W2:Y:S02]  /*0450*/  LDG.E.64 R6, desc[UR4][R8.64+0xff0] ;  /* 0x000ff00408067981 */ /* 0x002ea4000c1e1b00 */
[----:B--2---:R-:W-:-:S07]  /*0460*/  DMUL R6, R6, 0.75 ;  /* 0x3fe8000006067828 */ /* 0x004fce0000000000 */
[----:B------:R1:W-:Y:S01]  /*0470*/  STG.E.64 desc[UR4][R8.64+0xff8], R6 ;  /* 0x000ff80608007986 */ /* 0x0003e2000c101b04 */
[----:B------:R-:W-:Y:S05]  /*0480*/  BRA `(.L_x_6) ;  /* 0x0000000000087947 */ /* 0x000fea0003800000 */
.L_x_5:
[----:B------:R-:W-:-:S13]  /*0490*/  ISETP.NE.AND P0, PT, R0, 0x1fe, PT ;  /* 0x000001fe0000780c */ /* 0x000fda0003f05270 */
[----:B------:R-:W-:Y:S05]  /*04a0*/  @P0 BRA `(.L_x_7) ;  /* 0x00000000000c0947 */ /* 0x000fea0003800000 */
.L_x_6:
[----:B01----:R-:W2:Y:S02]  /*04b0*/  LDG.E.64 R6, desc[UR4][R4.64+0xff0] ;  /* 0x000ff00404067981 */ /* 0x003ea4000c1e1b00 */
[----:B--2---:R-:W-:-:S07]  /*04c0*/  DMUL R6, R6, 0.75 ;  /* 0x3fe8000006067828 */ /* 0x004fce0000000000 */
[----:B------:R1:W-:Y:S04]  /*04d0*/  STG.E.64 desc[UR4][R4.64+0xff8], R6 ;  /* 0x000ff80604007986 */ /* 0x0003e8000c101b04 */
.L_x_7:
[----:B------:R-:W-:-:S13]  /*04e0*/  ISETP.NE.AND P0, PT, R18, 0x1fe, PT ;  /* 0x000001fe1200780c */ /* 0x000fda0003f05270 */
[----:B------:R-:W-:Y:S05]  /*04f0*/  @P0 EXIT ;  /* 0x000000000000094d */ /* 0x000fea0003800000 */
.L_x_4:
[----:B------:R-:W-:Y:S05]  /*0500*/  BSYNC.RECONVERGENT B0 ;  /* 0x0000000000007941 */ /* 0x000fea0003800200 */
.L_x_0:
[----:B01----:R-:W2:Y:S01]  /*0510*/  LDG.E.64 R4, desc[UR4][R2.64+0x1fe000] ;  /* 0x1fe0000402047981 */ /* 0x003ea2000c1e1b00 */
[----:B------:R-:W-:Y:S01]  /*0520*/  ISETP.NE.AND P0, PT, R0, 0x1fe, PT ;  /* 0x000001fe0000780c */ /* 0x000fe20003f05270 */
[----:B--2---:R-:W-:-:S07]  /*0530*/  DMUL R4, R4, 0.75 ;  /* 0x3fe8000004047828 */ /* 0x004fce0000000000 */
[----:B------:R0:W-:Y:S05]  /*0540*/  STG.E.64 desc[UR4][R2.64+0x1ff000], R4 ;  /* 0x1ff0000402007986 */ /* 0x0001ea000c101b04 */
[----:B------:R-:W-:Y:S05]  /*0550*/  @P0 EXIT ;  /* 0x000000000000094d */ /* 0x000fea0003800000 */
[----:B0-----:R-:W0:Y:S02]  /*0560*/  LDC.64 R4, c[0x0][0x380] ;  /* 0x0000e000ff047b82 */ /* 0x001e240000000a00 */
[----:B0-----:R-:W2:Y:S02]  /*0570*/  LDG.E.64 R2, desc[UR4][R4.64+0x1ffff0] ;  /* 0x1ffff00404027981 */ /* 0x001ea4000c1e1b00 */
[----:B--2---:R-:W-:-:S07]  /*0580*/  DMUL R2, R2, 0.75 ;  /* 0x3fe8000002027828 */ /* 0x004fce0000000000 */
[----:B------:R-:W-:Y:S01]  /*0590*/  STG.E.64 desc[UR4][R4.64+0x1ffff8], R2 ;  /* 0x1ffff80204007986 */ /* 0x000fe2000c101b04 */
[----:B------:R-:W-:Y:S05]  /*05a0*/  EXIT ;  /* 0x000000000000794d */ /* 0x000fea0003800000 */
.L_x_8:
[----:B------:R-:W-:-:S00]  /*05b0*/  BRA `(.L_x_8) ;  /* 0xfffffffc00fc7947 */ /* 0x000fc0000383ffff */
[----:B------:R-:W-:-:S00]  /*05c0*/  NOP ;  /* 0x0000000000007918 */ /* 0x000fc00000000000 */
        /* <DEDUP_REMOVED lines=11> */
.L_x_32:


//--------------------- .text._Z17updateElementFourPdS_S_ --------------------------
	.section	.text._Z17updateElementFourPdS_S_,"ax",@progbits
	.align	128
        .global         _Z17updateElementFourPdS_S_
        .type           _Z17updateElementFourPdS_S_,@function
        .size           _Z17updateElementFourPdS_S_,(.L_x_33 - _Z17updateElementFourPdS_S_)
        .other          _Z17updateElementFourPdS_S_,@"STO_CUDA_ENTRY STV_DEFAULT"
_Z17updateElementFourPdS_S_:
.text._Z17updateElementFourPdS_S_:
[----:B------:R-:W-:Y:S08]  /*0000*/  LDC R1, c[0x0][0x37c] ;  /* 0x0000df00ff017b82 */ /* 0x000ff00000000800 */
[----:B------:R-:W0:Y:S01]  /*0010*/  S2UR UR25, SR_CTAID.X ;  /* 0x00000000001979c3 */ /* 0x000e220000002500 */
[----:B------:R-:W1:Y:S01]  /*0020*/  LDCU.64 UR12, c[0x0][0x380] ;  /* 0x00007000ff0c77ac */ /* 0x000e620008000a00 */
[----:B------:R-:W2:Y:S06]  /*0030*/  LDCU.64 UR10, c[0x0][0x390] ;  /* 0x00007200ff0a77ac */ /* 0x000eac0008000a00 */
[----:B------:R-:W3:Y:S01]  /*0040*/  LDC.64 R2, c[0x0][0x388] ;  /* 0x0000e200ff027b82 */ /* 0x000ee20000000a00 */
[----:B------:R-:W4:Y:S01]  /*0050*/  LDCU.64 UR6, c[0x0][0x388] ;  /* 0x00007100ff0677ac */ /* 0x000f220008000a00 */
[----:B------:R-:W1:Y:S01]  /*0060*/  LDCU.64 UR14, c[0x0][0x358] ;  /* 0x00006b00ff0e77ac */ /* 0x000e620008000a00 */
[----:B------:R-:W-:Y:S01]  /*0070*/  UMOV UR23, 0xfffffe00 ;  /* 0xfffffe0000177882 */ /* 0x000fe20000000000 */
[----:B------:R-:W-:Y:S01]  /*0080*/  UMOV UR24, 0xff0 ;  /* 0x00000ff000187882 */ /* 0x000fe20000000000 */
[----:B------:R-:W-:Y:S01]  /*0090*/  UMOV UR4, URZ ;  /* 0x000000ff00047c82 */ /* 0x000fe20008000000 */
[----:B------:R-:W1:Y:S01]  /*00a0*/  LDCU.64 UR16, c[0x0][0x380] ;  /* 0x00007000ff1077ac */ /* 0x000e620008000a00 */
[----:B0-----:R-:W-:-:S02]  /*00b0*/  USHF.L.U32 UR5, UR25, 0x9, URZ ;  /* 0x0000000919057899 */ /* 0x001fc400080006ff */
[----:B--2---:R-:W-:Y:S02]  /*00c0*/  UIADD3 UR10, UP1, UPT, UR10, 0x8, URZ ;  /* 0x000000080a0a7890 */ /* 0x004fe4000ff3e0ff */
[----:B------:R-:W-:Y:S02]  /*00d0*/  UIMAD.WIDE.U32 UR8, UR5, 0x8, URZ ;  /* 0x00000008050878a5 */ /* 0x000fe4000f8e00ff */
[----:B------:R-:W-:Y:S02]  /*00e0*/  UIADD3 UR22, UPT, UPT, UR5, -0x200, URZ ;  /* 0xfffffe0005167890 */ /* 0x000fe4000fffe0ff */
[----:B-1----:R-:W-:Y:S02]  /*00f0*/  UIADD3 UR12, UP0, UPT, UR8, UR12, URZ ;  /* 0x0000000c080c7290 */ /* 0x002fe4000ff1e0ff */
[----:B------:R-:W-:Y:S02]  /*0100*/  UIADD3 UR5, UPT, UPT, UR5, 0x200, URZ ;  /* 0x0000020005057890 */ /* 0x000fe4000fffe0ff */
[----:B------:R-:W-:Y:S01]  /*0110*/  UIADD3.X UR13, UPT, UPT, UR9, UR13, URZ, UP0, !UPT ;  /* 0x0000000d090d7290 */ /* 0x000fe200087fe4ff */
[----:B------:R-:W-:Y:S01]  /*0120*/  MOV R9, UR22 ;  /* 0x0000001600097c02 */ /* 0x000fe20008000f00 */
[----:B------:R-:W-:Y:S01]  /*0130*/  UISETP.NE.AND UP0, UPT, UR25, 0x1ff, UPT ;  /* 0x000001ff1900788c */ /* 0x000fe2000bf05270 */
[----:B------:R-:W-:Y:S01]  /*0140*/  IMAD.U32 R4, RZ, RZ, UR12 ;  /* 0x0000000cff047e24 */ /* 0x000fe2000f8e00ff */
[----:B----4-:R-:W-:-:S02]  /*0150*/  UIMAD.WIDE UR20, UR22, 0x8, UR6 ;  /* 0x00000008161478a5 */ /* 0x010fc4000f8e0206 */
[----:B------:R-:W-:Y:S01]  /*0160*/  MOV R5, UR13 ;  /* 0x0000000d00057c02 */ /* 0x000fe20008000f00 */
[----:B------:R-:W-:Y:S02]  /*0170*/  UIMAD.WIDE.U32 UR6, UR5, 0x8, UR6 ;  /* 0x00000008050678a5 */ /* 0x000fe4000f8e0006 */
[----:B------:R-:W-:Y:S01]  /*0180*/  UIADD3.X UR11, UPT, UPT, URZ, UR11, URZ, UP1, !UPT ;  /* 0x0000000bff0b7290 */ /* 0x000fe20008ffe4ff */
[----:B------:R-:W0:Y:S01]  /*0190*/  LDCU.64 UR18, c[0x0][0x388] ;  /* 0x00007100ff1277ac */ /* 0x000e220008000a00 */
[----:B------:R-:W-:Y:S01]  /*01a0*/  UISETP.EQ.OR UP0, UPT, UR25, URZ, !UP0 ;  /* 0x000000ff1900728c */ /* 0x000fe2000c702670 */
[----:B------:R-:W-:-:S10]  /*01b0*/  UMOV UR5, URZ ;  /* 0x000000ff00057c82 */ /* 0x000fd40008000000 */
.L_x_18:
[----:B------:R-:W-:Y:S01]  /*01c0*/  UISETP.EQ.OR UP2, UPT, UR23, -0x200, UP0 ;  /* 0xfffffe001700788c */ /* 0x000fe20008742670 */
[----:B-1-34-:R-:W-:Y:S01]  /*01d0*/  IMAD.WIDE R10, R9, 0x8, R2 ;  /* 0x00000008090a7825 */ /* 0x01afe200078e0202 */
[----:B------:R-:W-:Y:S02]  /*01e0*/  UIADD3 UR12, UP1, UPT, UR4, UR16, URZ ;  /* 0x00000010040c7290 */ /* 0x000fe4000ff3e0ff */
[----:B------:R-:W-:Y:S02]  /*01f0*/  UIADD3 UR24, UPT, UPT, UR24, -0x10, URZ ;  /* 0xfffffff018187890 */ /* 0x000fe4000fffe0ff */
[----:B------:R-:W-:Y:S02]  /*0200*/  UIADD3.X UR13, UPT, UPT, UR5, UR17, URZ, UP1, !UPT ;  /* 0x00000011050d7290 */ /* 0x000fe40008ffe4ff */
[----:B--2---:R-:W-:Y:S01]  /*0210*/  IMAD.U32 R6, RZ, RZ, UR12 ;  /* 0x0000000cff067e24 */ /* 0x004fe2000f8e00ff */
[----:B------:R-:W-:-:S03]  /*0220*/  UISETP.NE.AND UP1, UPT, UR24, -0x10, UPT ;  /* 0xfffffff01800788c */ /* 0x000fc6000bf25270 */
[----:B------:R-:W-:Y:S01]  /*0230*/  MOV R7, UR13 ;  /* 0x0000000d00077c02 */ /* 0x000fe20008000f00 */
[----:B0-----:R-:W-:Y:S07]  /*0240*/  BRA.U UP2, `(.L_x_9) ;  /* 0x0000000102e87547 */ /* 0x001fee000b800000 */
[----:B------:R-:W-:Y:S01]  /*0250*/  UIADD3 UR12, UP2, UPT, UR6, UR4, URZ ;  /* 0x00000004060c7290 */ /* 0x000fe2000ff5e0ff */
[----:B------:R-:W2:Y:S03]  /*0260*/  LDG.E.64 R18, desc[UR14][R10.64] ;  /* 0x0000000e0a127981 */ /* 0x000ea6000c1e1b00 */
[----:B------:R-:W-:Y:S01]  /*0270*/  UIADD3.X UR13, UPT, UPT, UR7, UR5, URZ, UP2, !UPT ;  /* 0x00000005070d7290 */ /* 0x000fe200097fe4ff */
[----:B------:R-:W3:Y:S01]  /*0280*/  LDG.E.64 R22, desc[UR14][R10.64+0xff8] ;  /* 0x000ff80e0a167981 */ /* 0x000ee2000c1e1b00 */
[----:B------:R-:W-:Y:S01]  /*0290*/  IMAD.U32 R20, RZ, RZ, UR12 ;  /* 0x0000000cff147e24 */ /* 0x000fe2000f8e00ff */
[----:B0-----:R-:W-:-:S03]  /*02a0*/  UIADD3 UR12, UP2, UPT, UR8, UR18, URZ ;  /* 0x00000012080c7290 */ /* 0x001fc6000ff5e0ff */
[----:B------:R-:W-:Y:S01]  /*02b0*/  MOV R21, UR13 ;  /* 0x0000000d00157c02 */ /* 0x000fe20008000f00 */
[----:B------:R-:W-:-:S05]  /*02c0*/  UIADD3.X UR13, UPT, UPT, UR9, UR19, URZ, UP2, !UPT ;  /* 0x00000013090d7290 */ /* 0x000fca00097fe4ff */
[----:B------:R-:W2:Y:S01]  /*02d0*/  LDG.E.64 R20, desc[UR14][R20.64] ;  /* 0x0000000e14147981 */ /* 0x000ea2000c1e1b00 */
[----:B------:R-:W-:Y:S01]  /*02e0*/  IMAD.U32 R24, RZ, RZ, UR12 ;  /* 0x0000000cff187e24 */ /* 0x000fe2000f8e00ff */
[----:B------:R-:W-:-:S05]  /*02f0*/  MOV R25, UR13 ;  /* 0x0000000d00197c02 */ /* 0x000fca0008000f00 */
[----:B------:R-:W4:Y:S04]  /*0300*/  LDG.E.64 R16, desc[UR14][R24.64+0x8] ;  /* 0x0000080e18107981 */ /* 0x000f28000c1e1b00 */
[----:B------:R-:W5:Y:S01]  /*0310*/  LDG.E.64 R14, desc[UR14][R24.64] ;  /* 0x0000000e180e7981 */ /* 0x000f62000c1e1b00 */
[----:B------:R-:W-:-:S04]  /*0320*/  UIADD3 UR12, UP2, UPT, UR8, UR10, URZ ;  /* 0x0000000a080c7290 */ /* 0x000fc8000ff5e0ff */
[----:B------:R-:W-:Y:S02]  /*0330*/  UIADD3.X UR13, UPT, UPT, UR9, UR11, URZ, UP2, !UPT ;  /* 0x0000000b090d7290 */ /* 0x000fe400097fe4ff */
[----:B------:R-:W-:-:S04]  /*0340*/  IMAD.U32 R12, RZ, RZ, UR12 ;  /* 0x0000000cff0c7e24 */ /* 0x000fc8000f8e00ff */
[----:B------:R-:W-:-:S06]  /*0350*/  MOV R13, UR13 ;  /* 0x0000000d000d7c02 */ /* 0x000fcc0008000f00 */
[----:B------:R-:W5:Y:S01]  /*0360*/  LDG.E.64 R12, desc[UR14][R12.64+-0x8] ;  /* 0xfffff80e0c0c7981 */ /* 0x000f62000c1e1b00 */
[----:B------:R-:W-:Y:S01]  /*0370*/  UIADD3 UR12, UP2, UPT, UR8, UR16, URZ ;  /* 0x00000010080c7290 */ /* 0x000fe2000ff5e0ff */
[----:B------:R-:W-:-:S03]  /*0380*/  UMOV UR26, 0x91d14e3c ;  /* 0x91d14e3c001a7882 */ /* 0x000fc60000000000 */
[----:B------:R-:W-:Y:S01]  /*0390*/  UIADD3.X UR13, UPT, UPT, UR9, UR17, URZ, UP2, !UPT ;  /* 0x00000011090d7290 */ /* 0x000fe200097fe4ff */
[----:B------:R-:W-:Y:S01]  /*03a0*/  UMOV UR27, 0x3feffe5c ;  /* 0x3feffe5c001b7882 */ /* 0x000fe20000000000 */
[----:B------:R-:W-:Y:S01]  /*03b0*/  UISETP.NE.AND UP2, UPT, UR25, 0x1, UPT ;  /* 0x000000011900788c */ /* 0x000fe2000bf45270 */
[----:B--2---:R-:W-:-:S08]  /*03c0*/  DADD R18, R18, R20 ;  /* 0x0000000012127229 */ /* 0x004fd00000000014 */
[----:B---3--:R-:W-:-:S08]  /*03d0*/  DADD R18, R18, R22 ;  /* 0x0000000012127229 */ /* 0x008fd00000000016 */
[----:B----4-:R-:W-:-:S08]  /*03e0*/  DADD R16, R18, R16 ;  /* 0x0000000012107229 */ /* 0x010fd00000000010 */
[----:B-----5:R-:W-:-:S08]  /*03f0*/  DFMA R16, R14, -4, R16 ;  /* 0xc01000000e10782b */ /* 0x020fd00000000010 */
[----:B------:R-:W-:-:S08]  /*0400*/  DMUL R16, R16, 0.5 ;  /* 0x3fe0000010107828 */ /* 0x000fd00000000000 */
[----:B------:R-:W-:Y:S01]  /*0410*/  DFMA R16, R14, 2, R16 ;  /* 0x400000000e10782b */ /* 0x000fe20000000010 */
[----:B------:R-:W-:Y:S01]  /*0420*/  IMAD.U32 R14, RZ, RZ, UR12 ;  /* 0x0000000cff0e7e24 */ /* 0x000fe2000f8e00ff */
[----:B------:R-:W-:-:S06]  /*0430*/  MOV R15, UR13 ;  /* 0x0000000d000f7c02 */ /* 0x000fcc0008000f00 */
[----:B------:R-:W-:-:S07]  /*0440*/  DFMA R12, R12, -UR26, R16 ;  /* 0x8000001a0c0c7c2b */ /* 0x000fce0008000010 */
[----:B------:R0:W-:Y:S01]  /*0450*/  STG.E.64 desc[UR14][R14.64], R12 ;  /* 0x0000000c0e007986 */ /* 0x0001e2000c101b0e */
[----:B------:R-:W-:Y:S05]  /*0460*/  BRA.U UP2, `(.L_x_10) ;  /* 0x0000000102247547 */ /* 0x000fea000b800000 */
[----:B0-----:R-:W-:Y:S01]  /*0470*/  DMUL R12, R12, 0.75 ;  /* 0x3fe800000c0c7828 */ /* 0x001fe20000000000 */
[----:B------:R-:W-:-:S06]  /*0480*/  UISETP.NE.AND UP2, UPT, UR23, -0x2, UPT ;  /* 0xfffffffe1700788c */ /* 0x000fcc000bf45270 */
[----:B------:R1:W-:Y:S03]  /*0490*/  STG.E.64 desc[UR14][R6.64], R12 ;  /* 0x0000000c06007986 */ /* 0x0003e6000c101b0e */
[----:B------:R-:W-:Y:S05]  /*04a0*/  BRA.U UP2, `(.L_x_9) ;  /* 0x0000000102507547 */ /* 0x000fea000b800000 */
[----:B------:R-:W1:Y:S02]  /*04b0*/  LDC.64 R14, c[0x0][0x380] ;  /* 0x0000e000ff0e7b82 */ /* 0x000e640000000a00 */
[----:B-1----:R-:W2:Y:S02]  /*04c0*/  LDG.E.64 R12, desc[UR14][R14.64+0xff0] ;  /* 0x000ff00e0e0c7981 */ /* 0x002ea4000c1e1b00 */
[----:B--2---:R-:W-:-:S07]  /*04d0*/  DMUL R12, R12, 0.75 ;  /* 0x3fe800000c0c7828 */ /* 0x004fce0000000000 */
[----:B------:R0:W-:Y:S01]  /*04e0*/  STG.E.64 desc[UR14][R14.64+0xff8], R12 ;  /* 0x000ff80c0e007986 */ /* 0x0001e2000c101b0e */
[----:B------:R-:W-:Y:S05]  /*04f0*/  BRA `(.L_x_11) ;  /* 0x0000000000087947 */ /* 0x000fea0003800000 */
.L_x_10:
[----:B------:R-:W-:-:S09]  /*0500*/  UISETP.NE.AND UP2, UPT, UR23, -0x2, UPT ;  /* 0xfffffffe1700788c */ /* 0x000fd2000bf45270 */
[----:B------:R-:W-:Y:S05]  /*0510*/  BRA.U UP2, `(.L_x_12) ;  /* 0x00000001020c7547 */ /* 0x000fea000b800000 */
.L_x_11:
[----:B0-----:R-:W2:Y:S02]  /*0520*/  LDG.E.64 R12, desc[UR14][R4.64+0xff0] ;  /* 0x000ff00e040c7981 */ /* 0x001ea4000c1e1b00 */
[----:B--2---:R-:W-:-:S07]  /*0530*/  DMUL R12, R12, 0.75 ;  /* 0x3fe800000c0c7828 */ /* 0x004fce0000000000 */
[----:B------:R1:W-:Y:S04]  /*0540*/  STG.E.64 desc[UR14][R4.64+0xff8], R12 ;  /* 0x000ff80c04007986 */ /* 0x0003e8000c101b0e */
.L_x_12:
[----:B------:R-:W-:-:S09]  /*0550*/  UISETP.NE.AND UP3, UPT, UR25, 0x1fe, UPT ;  /* 0x000001fe1900788c */ /* 0x000fd2000bf65270 */
[----:B------:R-:W-:Y:S05]  /*0560*/  BRA.U UP3, `(.L_x_9) ;  /* 0x0000000103207547 */ /* 0x000fea000b800000 */
[----:B01----:R-:W2:Y:S02]  /*0570*/  LDG.E.64 R12, desc[UR14][R6.64+0x1fe000] ;  /* 0x1fe0000e060c7981 */ /* 0x003ea4000c1e1b00 */
[----:B--2---:R-:W-:-:S07]  /*0580*/  DMUL R12, R12, 0.75 ;  /* 0x3fe800000c0c7828 */ /* 0x004fce0000000000 */
[----:B------:R2:W-:Y:S01]  /*0590*/  STG.E.64 desc[UR14][R6.64+0x1ff000], R12 ;  /* 0x1ff0000c06007986 */ /* 0x0005e2000c101b0e */
[----:B------:R-:W-:Y:S05]  /*05a0*/  BRA.U UP2, `(.L_x_9) ;  /* 0x0000000102107547 */ /* 0x000fea000b800000 */
[----:B------:R-:W2:Y:S02]  /*05b0*/  LDC.64 R14, c[0x0][0x380] ;  /* 0x0000e000ff0e7b82 */ /* 0x000ea40000000a00 */
[----:B--2---:R-:W2:Y:S02]  /*05c0*/  LDG.E.64 R12, desc[UR14][R14.64+0x1ffff0] ;  /* 0x1ffff00e0e0c7981 */ /* 0x004ea4000c1e1b00 */
[----:B--2---:R-:W-:-:S07]  /*05d0*/  DMUL R12, R12, 0.75 ;  /* 0x3fe800000c0c7828 */ /* 0x004fce0000000000 */
[----:B------:R3:W-:Y:S04]  /*05e0*/  STG.E.64 desc[UR14][R14.64+0x1ffff8], R12 ;  /* 0x1ffff80c0e007986 */ /* 0x0007e8000c101b0e */
.L_x_9:
[----:B------:R-:W-:-:S09]  /*05f0*/  UISETP.EQ.OR UP2, UPT, UR23, -0x2, UP0 ;  /* 0xfffffffe1700788c */ /* 0x000fd20008742670 */
[----:B------:R-:W-:Y:S05]  /*0600*/  BRA.U UP2, `(.L_x_13) ;  /* 0x0000000502047547 */ /* 0x000fea000b800000 */
[----:B------:R-:W-:Y:S01]  /*0610*/  UIADD3 UR12, UP2, UPT, UR20, UR4, URZ ;  /* 0x00000004140c7290 */ /* 0x000fe2000ff5e0ff */
[----:B------:R-:W4:Y:S01]  /*0620*/  LDG.E.64 R10, desc[UR14][R10.64+0x1000] ;  /* 0x0010000e0a0a7981 */ /* 0x000f22000c1e1b00 */
[----:B------:R-:W-:Y:S02]  /*0630*/  UIADD3 UR22, UP3, UPT, UR6, UR4, URZ ;  /* 0x0000000406167290 */ /* 0x000fe4000ff7e0ff */
[----:B------:R-:W-:Y:S02]  /*0640*/  UIADD3.X UR13, UPT, UPT, UR21, UR5, URZ, UP2, !UPT ;  /* 0x00000005150d7290 */ /* 0x000fe400097fe4ff */
[----:B------:R-:W-:Y:S01]  /*0650*/  UIADD3.X UR26, UPT, UPT, UR7, UR5, URZ, UP3, !UPT ;  /* 0x00000005071a7290 */ /* 0x000fe20009ffe4ff */
[----:B------:R-:W-:Y:S01]  /*0660*/  IMAD.U32 R16, RZ, RZ, UR12 ;  /* 0x0000000cff107e24 */ /* 0x000fe2000f8e00ff */
[----:B------:R-:W-:Y:S01]  /*0670*/  MOV R18, UR22 ;  /* 0x0000001600127c02 */ /* 0x000fe20008000f00 */
[----:B0-----:R-:W-:Y:S01]  /*0680*/  UIADD3 UR12, UP2, UPT, UR8, UR18, URZ ;  /* 0x00000012080c7290 */ /* 0x001fe2000ff5e0ff */
[----:B------:R-:W-:-:S02]  /*0690*/  IMAD.U32 R17, RZ, RZ, UR13 ;  /* 0x0000000dff117e24 */ /* 0x000fc4000f8e00ff */
[----:B------:R-:W-:-:S04]  /*06a0*/  MOV R19, UR26 ;  /* 0x0000001a00137c02 */ /* 0x000fc80008000f00 */
[----:B------:R-:W5:Y:S04]  /*06b0*/  LDG.E.64 R16, desc[UR14][R16.64+0x8] ;  /* 0x0000080e10107981 */ /* 0x000f68000c1e1b00 */
[----:B------:R-:W5:Y:S01]  /*06c0*/  LDG.E.64 R18, desc[UR14][R18.64+0x8] ;  /* 0x0000080e12127981 */ /* 0x000f62000c1e1b00 */
[----:B------:R-:W-:Y:S01]  /*06d0*/  UIADD3.X UR13, UPT, UPT, UR9, UR19, URZ, UP2, !UPT ;  /* 0x00000013090d7290 */ /* 0x000fe200097fe4ff */
[----:B------:R-:W-:-:S05]  /*06e0*/  IMAD.U32 R22, RZ, RZ, UR12 ;  /* 0x0000000cff167e24 */ /* 0x000fca000f8e00ff */
[----:B------:R-:W-:-:S05]  /*06f0*/  MOV R23, UR13 ;  /* 0x0000000d00177c02 */ /* 0x000fca0008000f00 */
[----:B------:R-:W4:Y:S04]  /*0700*/  LDG.E.64 R20, desc[UR14][R22.64+0x10] ;  /* 0x0000100e16147981 */ /* 0x000f28000c1e1b00 */
[----:B---3--:R-:W3:Y:S01]  /*0710*/  LDG.E.64 R14, desc[UR14][R22.64+0x8] ;  /* 0x0000080e160e7981 */ /* 0x008ee2000c1e1b00 */
[----:B------:R-:W-:-:S04]  /*0720*/  UIADD3 UR12, UP2, UPT, UR8, UR10, URZ ;  /* 0x0000000a080c7290 */ /* 0x000fc8000ff5e0ff */
[----:B------:R-:W-:Y:S02]  /*0730*/  UIADD3.X UR13, UPT, UPT, UR9, UR11, URZ, UP2, !UPT ;  /* 0x0000000b090d7290 */ /* 0x000fe400097fe4ff */
[----:B-12---:R-:W-:-:S04]  /*0740*/  IMAD.U32 R12, RZ, RZ, UR12 ;  /* 0x0000000cff0c7e24 */ /* 0x006fc8000f8e00ff */
[----:B------:R-:W-:-:S06]  /*0750*/  MOV R13, UR13 ;  /* 0x0000000d000d7c02 */ /* 0x000fcc0008000f00 */
[----:B------:R-:W2:Y:S01]  /*0760*/  LDG.E.64 R12, desc[UR14][R12.64] ;  /* 0x0000000e0c0c7981 */ /* 0x000ea2000c1e1b00 */
[----:B------:R-:W-:Y:S01]  /*0770*/  UIADD3 UR22, UP2, UPT, UR8, UR16, URZ ;  /* 0x0000001008167290 */ /* 0x000fe2000ff5e0ff */
[----:B------:R-:W-:-:S03]  /*0780*/  UMOV UR12, 0x91d14e3c ;  /* 0x91d14e3c000c7882 */ /* 0x000fc60000000000 */
[----:B------:R-:W-:Y:S01]  /*0790*/  UIADD3.X UR26, UPT, UPT, UR9, UR17, URZ, UP2, !UPT ;  /* 0x00000011091a7290 */ /* 0x000fe200097fe4ff */
[----:B------:R-:W-:Y:S01]  /*07a0*/  UMOV UR13, 0x3feffe5c ;  /* 0x3feffe5c000d7882 */ /* 0x000fe20000000000 */
[----:B------:R-:W-:Y:S01]  /*07b0*/  UISETP.NE.AND UP2, UPT, UR23, -0x200, UPT ;  /* 0xfffffe001700788c */ /* 0x000fe2000bf45270 */
[----:B-----5:R-:W-:-:S08]  /*07c0*/  DADD R16, R16, R18 ;  /* 0x0000000010107229 */ /* 0x020fd00000000012 */
[----:B----4-:R-:W-:-:S08]  /*07d0*/  DADD R10, R16, R10 ;  /* 0x00000000100a7229 */ /* 0x010fd0000000000a */
[----:B------:R-:W-:-:S08]  /*07e0*/  DADD R10, R10, R20 ;  /* 0x000000000a0a7229 */ /* 0x000fd00000000014 */
[----:B---3--:R-:W-:-:S08]  /*07f0*/  DFMA R10, R14, -4, R10 ;  /* 0xc01000000e0a782b */ /* 0x008fd0000000000a */
[----:B------:R-:W-:-:S08]  /*0800*/  DMUL R10, R10, 0.5 ;  /* 0x3fe000000a0a7828 */ /* 0x000fd00000000000 */
[----:B------:R-:W-:Y:S01]  /*0810*/  DFMA R10, R14, 2, R10 ;  /* 0x400000000e0a782b */ /* 0x000fe2000000000a */
[----:B------:R-:W-:Y:S01]  /*0820*/  IMAD.U32 R14, RZ, RZ, UR22 ;  /* 0x00000016ff0e7e24 */ /* 0x000fe2000f8e00ff */
[----:B------:R-:W-:-:S06]  /*0830*/  MOV R15, UR26 ;  /* 0x0000001a000f7c02 */ /* 0x000fcc0008000f00 */
[----:B--2---:R-:W-:-:S07]  /*0840*/  DFMA R12, R12, -UR12, R10 ;  /* 0x8000000c0c0c7c2b */ /* 0x004fce000800000a */
[----:B------:R0:W-:Y:S01]  /*0850*/  STG.E.64 desc[UR14][R14.64+0x8], R12 ;  /* 0x0000080c0e007986 */ /* 0x0001e2000c101b0e */
[----:B------:R-:W-:Y:S05]  /*0860*/  BRA.U UP2, `(.L_x_14) ;  /* 0x0000000102447547 */ /* 0x000fea000b800000 */
[----:B------:R-:W2:Y:S01]  /*0870*/  LDG.E.64 R10, desc[UR14][R4.64+0x8] ;  /* 0x0000080e040a7981 */ /* 0x000ea2000c1e1b00 */
[----:B------:R-:W-:Y:S01]  /*0880*/  UISETP.NE.AND UP2, UPT, UR25, 0x1, UPT ;  /* 0x000000011900788c */ /* 0x000fe2000bf45270 */
[----:B--2---:R-:W-:-:S07]  /*0890*/  DMUL R10, R10, 0.75 ;  /* 0x3fe800000a0a7828 */ /* 0x004fce0000000000 */
[----:B------:R1:W-:Y:S01]  /*08a0*/  STG.E.64 desc[UR14][R4.64], R10 ;  /* 0x0000000a04007986 */ /* 0x0003e2000c101b0e */
[----:B------:R-:W-:Y:S05]  /*08b0*/  BRA.U !UP2, `(.L_x_15) ;  /* 0x000000010a1c7547 */ /* 0x000fea000b800000 */
[----:B------:R-:W-:-:S09]  /*08c0*/  UISETP.NE.AND UP2, UPT, UR25, 0x1fe, UPT ;  /* 0x000001fe1900788c */ /* 0x000fd2000bf45270 */
[----:B------:R-:W-:Y:S05]  /*08d0*/  BRA.U UP2, `(.L_x_13) ;  /* 0x0000000102507547 */ /* 0x000fea000b800000 */
[----:B0-----:R-:W1:Y:S02]  /*08e0*/  LDC.64 R12, c[0x0][0x380] ;  /* 0x0000e000ff0c7b82 */ /* 0x001e640000000a00 */
[----:B-1----:R-:W2:Y:S02]  /*08f0*/  LDG.E.64 R10, desc[UR14][R12.64+0x1fe000] ;  /* 0x1fe0000e0c0a7981 */ /* 0x002ea4000c1e1b00 */
[----:B--2---:R-:W-:-:S07]  /*0900*/  DMUL R10, R10, 0.75 ;  /* 0x3fe800000a0a7828 */ /* 0x004fce0000000000 */
[----:B------:R1:W-:Y:S01]  /*0910*/  STG.E.64 desc[UR14][R12.64+0x1ff000], R10 ;  /* 0x1ff0000a0c007986 */ /* 0x0003e2000c101b0e */
[----:B------:R-:W-:Y:S05]  /*0920*/  BRA `(.L_x_16) ;  /* 0x0000000000247947 */ /* 0x000fea0003800000 */
.L_x_15:
[----:B0-----:R-:W1:Y:S02]  /*0930*/  LDC.64 R14, c[0x0][0x380] ;  /* 0x0000e000ff0e7b82 */ /* 0x001e640000000a00 */
[----:B-1----:R-:W2:Y:S02]  /*0940*/  LDG.E.64 R10, desc[UR14][R14.64+0x1000] ;  /* 0x0010000e0e0a7981 */ /* 0x002ea4000c1e1b00 */
[----:B--2---:R-:W-:-:S07]  /*0950*/  DMUL R10, R10, 0.75 ;  /* 0x3fe800000a0a7828 */ /* 0x004fce0000000000 */
[----:B------:R1:W-:Y:S01]  /*0960*/  STG.E.64 desc[UR14][R14.64], R10 ;  /* 0x0000000a0e007986 */ /* 0x0003e2000c101b0e */
[----:B------:R-:W-:Y:S05]  /*0970*/  BRA `(.L_x_17) ;  /* 0x0000000000207947 */ /* 0x000fea0003800000 */
.L_x_14:
[----:B------:R-:W-:-:S09]  /*0980*/  UISETP.NE.AND UP2, UPT, UR25, 0x1, UPT ;  /* 0x000000011900788c */ /* 0x000fd2000bf45270 */
[----:B------:R-:W-:Y:S05]  /*0990*/  BRA.U !UP2, `(.L_x_17) ;  /* 0x000000010a187547 */ /* 0x000fea000b800000 */
[----:B------:R-:W-:-:S09]  /*09a0*/  UISETP.NE.AND UP2, UPT, UR25, 0x1fe, UPT ;  /* 0x000001fe1900788c */ /* 0x000fd2000bf45270 */
[----:B------:R-:W-:Y:S05]  /*09b0*/  BRA.U UP2, `(.L_x_13) ;  /* 0x0000000102187547 */ /* 0x000fea000b800000 */
.L_x_16:
[----:B-1----:R-:W2:Y:S02]  /*09c0*/  LDG.E.64 R10, desc[UR14][R6.64+0x1fe008] ;  /* 0x1fe0080e060a7981 */ /* 0x002ea4000c1e1b00 */
[----:B--2---:R-:W-:-:S07]  /*09d0*/  DMUL R10, R10, 0.75 ;  /* 0x3fe800000a0a7828 */ /* 0x004fce0000000000 */
[----:B------:R1:W-:Y:S01]  /*09e0*/  STG.E.64 desc[UR14][R6.64+0x1ff008], R10 ;  /* 0x1ff0080a06007986 */ /* 0x0003e2000c101b0e */
[----:B------:R-:W-:Y:S05]  /*09f0*/  BRA `(.L_x_13) ;  /* 0x0000000000087947 */ /* 0x000fea0003800000 */
.L_x_17:
[----:B-1----:R-:W-:-:S07]  /*0a00*/  DMUL R10, R12, 0.75 ;  /* 0x3fe800000c0a7828 */ /* 0x002fce0000000000 */
[----:B------:R4:W-:Y:S04]  /*0a10*/  STG.E.64 desc[UR14][R6.64+0x8], R10 ;  /* 0x0000080a06007986 */ /* 0x0009e8000c101b0e */
.L_x_13:
[----:B------:R-:W-:Y:S01]  /*0a20*/  UIADD3 UR4, UP2, UPT, UR4, 0x10, URZ ;  /* 0x0000001004047890 */ /* 0x000fe2000ff5e0ff */
[----:B------:R-:W-:Y:S01]  /*0a30*/  IADD3 R9, PT, PT, R9, 0x2, RZ ;  /* 0x0000000209097810 */ /* 0x000fe20007ffe0ff */
[----:B------:R-:W-:Y:S02]  /*0a40*/  UIADD3 UR8, UP3, UPT, UR8, 0x10, URZ ;  /* 0x0000001008087890 */ /* 0x000fe4000ff7e0ff */
[----:B------:R-:W-:Y:S02]  /*0a50*/  UIADD3 UR23, UPT, UPT, UR23, 0x2, URZ ;  /* 0x0000000217177890 */ /* 0x000fe4000fffe0ff */
[----:B------:R-:W-:Y:S02]  /*0a60*/  UIADD3.X UR5, UPT, UPT, URZ, UR5, URZ, UP2, !UPT ;  /* 0x00000005ff057290 */ /* 0x000fe400097fe4ff */
[----:B------:R-:W-:Y:S01]  /*0a70*/  UIADD3.X UR9, UPT, UPT, URZ, UR9, URZ, UP3, !UPT ;  /* 0x00000009ff097290 */ /* 0x000fe20009ffe4ff */
[----:B------:R-:W-:Y:S11]  /*0a80*/  BRA.U UP1, `(.L_x_18) ;  /* 0xfffffff501cc7547 */ /* 0x000ff6000b83ffff */
[----:B0-----:R-:W-:Y:S05]  /*0a90*/  EXIT ;  /* 0x000000000000794d */ /* 0x001fea0003800000 */
.L_x_19:
        /* <DEDUP_REMOVED lines=14> */
.L_x_33:


//--------------------- .text._Z18updateElementThreePdS_S_ --------------------------
	.section	.text._Z18updateElementThreePdS_S_,"ax",@progbits
	.align	128
        .global         _Z18updateElementThreePdS_S_
        .type           _Z18updateElementThreePdS_S_,@function
        .size           _Z18updateElementThreePdS_S_,(.L_x_34 - _Z18updateElementThreePdS_S_)
        .other          _Z18updateElementThreePdS_S_,@"STO_CUDA_ENTRY STV_DEFAULT"
_Z18updateElementThreePdS_S_:
.text._Z18updateElementThreePdS_S_:
[----:B------:R-:W-:Y:S01]  /*0000*/  LDC R1, c[0x0][0x37c] ;  /* 0x0000df00ff017b82 */ /* 0x000fe20000000800 */
[----:B------:R-:W0:Y:S07]  /*0010*/  S2R R0, SR_TID.X ;  /* 0x0000000000007919 */ /* 0x000e2e0000002100 */
[----:B------:R-:W0:Y:S01]  /*0020*/  LDC.64 R8, c[0x0][0x380] ;  /* 0x0000e000ff087b82 */ /* 0x000e220000000a00 */
[----:B------:R-:W-:Y:S01]  /*0030*/  IMAD.MOV.U32 R24, RZ, RZ, RZ ;  /* 0x000000ffff187224 */ /* 0x000fe200078e00ff */
[----:B------:R-:W1:Y:S06]  /*0040*/  LDCU.64 UR4, c[0x0][0x358] ;  /* 0x00006b00ff0477ac */ /* 0x000e6c0008000a00 */
[----:B------:R-:W2:Y:S08]  /*0050*/  LDC.64 R2, c[0x0][0x390] ;  /* 0x0000e400ff027b82 */ /* 0x000eb00000000a00 */
[----:B------:R-:W3:Y:S08]  /*0060*/  LDC.64 R4, c[0x0][0x380] ;  /* 0x0000e000ff047b82 */ /* 0x000ef00000000a00 */
[----:B------:R-:W4:Y:S01]  /*0070*/  LDC.64 R6, c[0x0][0x388] ;  /* 0x0000e200ff067b82 */ /* 0x000f220000000a00 */
[----:B01----:R-:W-:-:S07]  /*0080*/  IMAD.WIDE.U32 R8, R0, 0x8, R8 ;  /* 0x0000000800087825 */ /* 0x003fce00078e0008 */
.L_x_30:
[----:B------:R-:W-:Y:S01]  /*0090*/  ISETP.NE.AND P0, PT, R24, RZ, PT ;  /* 0x000000ff1800720c */ /* 0x000fe20003f05270 */
[----:B------:R-:W-:Y:S03]  /*00a0*/  BSSY.RECONVERGENT B0, `(.L_x_20) ;  /* 0x0000052000007945 */ /* 0x000fe60003800200 */
[----:B------:R-:W-:-:S04]  /*00b0*/  ISETP.EQ.OR P0, PT, R0, RZ, !P0 ;  /* 0x000000ff0000720c */ /* 0x000fc80004702670 */
[----:B------:R-:W-:-:S04]  /*00c0*/  ISETP.EQ.OR P0, PT, R24, 0x1ff, P0 ;  /* 0x000001ff1800780c */ /* 0x000fc80000702670 */
[----:B------:R-:W-:-:S13]  /*00d0*/  ISETP.EQ.OR P0, PT, R0, 0x1ff, P0 ;  /* 0x000001ff0000780c */ /* 0x000fda0000702670 */
[----:B01----:R-:W-:Y:S05]  /*00e0*/  @P0 BRA `(.L_x_21) ;  /* 0x0000000400340947 */ /* 0x003fea0003800000 */
[----:B------:R-:W-:-:S04]  /*00f0*/  IMAD.SHL.U32 R11, R24, 0x200, RZ ;  /* 0x00000200180b7824 */ /* 0x000fc800078e00ff */
[----:B------:R-:W-:-:S04]  /*0100*/  IMAD.IADD R17, R11, 0x1, R0 ;  /* 0x000000010b117824 */ /* 0x000fc800078e0200 */
[C---:B------:R-:W-:Y:S02]  /*0110*/  VIADD R23, R17.reuse, 0xfffffe00 ;  /* 0xfffffe0011177836 */ /* 0x040fe40000000000 */
[----:B------:R-:W-:Y:S02]  /*0120*/  VIADD R27, R17, 0x200 ;  /* 0x00000200111b7836 */ /* 0x000fe40000000000 */
[----:B----4-:R-:W-:-:S04]  /*0130*/  IMAD.WIDE R22, R23, 0x8, R6 ;  /* 0x0000000817167825 */ /* 0x010fc800078e0206 */
[----:B------:R-:W-:Y:S02]  /*0140*/  IMAD.WIDE.U32 R26, R27, 0x8, R6 ;  /* 0x000000081b1a7825 */ /* 0x000fe400078e0006 */
[----:B------:R-:W4:Y:S04]  /*0150*/  LDG.E.64 R22, desc[UR4][R22.64] ;  /* 0x0000000416167981 */ /* 0x000f28000c1e1b00 */
[----:B------:R-:W4:Y:S04]  /*0160*/  LDG.E.64 R20, desc[UR4][R26.64] ;  /* 0x000000041a147981 */ /* 0x000f28000c1e1b00 */
[----:B------:R-:W5:Y:S04]  /*0170*/  LDG.E.64 R14, desc[UR4][R26.64+-0x1008] ;  /* 0xffeff8041a0e7981 */ /* 0x000f68000c1e1b00 */
[----:B------:R-:W3:Y:S04]  /*0180*/  LDG.E.64 R12, desc[UR4][R26.64+-0xff8] ;  /* 0xfff008041a0c7981 */ /* 0x000ee8000c1e1b00 */
[----:B------:R-:W3:Y:S01]  /*0190*/  LDG.E.64 R18, desc[UR4][R26.64+-0x1000] ;  /* 0xfff000041a127981 */ /* 0x000ee2000c1e1b00 */
[----:B--2---:R-:W-:-:S06]  /*01a0*/  IMAD.WIDE.U32 R16, R17, 0x8, R2 ;  /* 0x0000000811107825 */ /* 0x004fcc00078e0002 */
[----:B------:R-:W2:Y:S01]  /*01b0*/  LDG.E.64 R16, desc[UR4][R16.64] ;  /* 0x0000000410107981 */ /* 0x000ea2000c1e1b00 */
[----:B------:R-:W-:Y:S01]  /*01c0*/  UMOV UR6, 0x91d14e3c ;  /* 0x91d14e3c00067882 */ /* 0x000fe20000000000 */
[----:B------:R-:W-:Y:S01]  /*01d0*/  UMOV UR7, 0x3feffe5c ;  /* 0x3feffe5c00077882 */ /* 0x000fe20000000000 */
[----:B------:R-:W-:Y:S01]  /*01e0*/  ISETP.NE.AND P0, PT, R0, 0x1, PT ;  /* 0x000000010000780c */ /* 0x000fe20003f05270 */
[----:B------:R-:W-:Y:S01]  /*01f0*/  BSSY.RELIABLE B1, `(.L_x_22) ;  /* 0x0000033000017945 */ /* 0x000fe20003800100 */
[----:B----4-:R-:W-:-:S08]  /*0200*/  DADD R20, R22, R20 ;  /* 0x0000000016147229 */ /* 0x010fd00000000014 */
[----:B-----5:R-:W-:-:S08]  /*0210*/  DADD R14, R20, R14 ;  /* 0x00000000140e7229 */ /* 0x020fd0000000000e */
[----:B---3--:R-:W-:-:S08]  /*0220*/  DADD R12, R14, R12 ;  /* 0x000000000e0c7229 */ /* 0x008fd0000000000c */
[----:B------:R-:W-:-:S08]  /*0230*/  DFMA R12, R18, -4, R12 ;  /* 0xc0100000120c782b */ /* 0x000fd0000000000c */
[----:B------:R-:W-:-:S08]  /*0240*/  DMUL R12, R12, 0.5 ;  /* 0x3fe000000c0c7828 */ /* 0x000fd00000000000 */
[----:B------:R-:W-:-:S08]  /*0250*/  DFMA R12, R18, 2, R12 ;  /* 0x40000000120c782b */ /* 0x000fd0000000000c */
[----:B--2---:R-:W-:Y:S01]  /*0260*/  DFMA R14, R16, -UR6, R12 ;  /* 0x80000006100e7c2b */ /* 0x004fe2000800000c */
[----:B------:R-:W-:-:S04]  /*0270*/  IMAD.WIDE.U32 R12, R11, 0x8, R8 ;  /* 0x000000080b0c7825 */ /* 0x000fc800078e0008 */
[----:B------:R-:W-:Y:S02]  /*0280*/  IMAD.WIDE.U32 R10, R11, 0x8, R4 ;  /* 0x000000080b0a7825 */ /* 0x000fe400078e0004 */
[----:B------:R0:W-:Y:S01]  /*0290*/  STG.E.64 desc[UR4][R12.64], R14 ;  /* 0x0000000e0c007986 */ /* 0x0001e2000c101b04 */
[----:B------:R-:W-:Y:S05]  /*02a0*/  @P0 BRA `(.L_x_23) ;  /* 0x00000000004c0947 */ /* 0x000fea0003800000 */
[----:B0-----:R-:W2:Y:S01]  /*02b0*/  LDG.E.64 R14, desc[UR4][R10.64+0x8] ;  /* 0x000008040a0e7981 */ /* 0x001ea2000c1e1b00 */
[----:B------:R-:W-:Y:S01]  /*02c0*/  ISETP.NE.AND P0, PT, R24, 0x1fe, PT ;  /* 0x000001fe1800780c */ /* 0x000fe20003f05270 */
[----:B--2---:R-:W-:-:S07]  /*02d0*/  DMUL R14, R14, 0.75 ;  /* 0x3fe800000e0e7828 */ /* 0x004fce0000000000 */
[----:B------:R0:W-:Y:S05]  /*02e0*/  STG.E.64 desc[UR4][R10.64], R14 ;  /* 0x0000000e0a007986 */ /* 0x0001ea000c101b04 */
[----:B------:R-:W-:Y:S05]  /*02f0*/  @!P0 BRA `(.L_x_24) ;  /* 0x0000000000248947 */ /* 0x000fea0003800000 */
[----:B------:R-:W-:-:S13]  /*0300*/  ISETP.NE.AND P0, PT, R24, 0x1, PT ;  /* 0x000000011800780c */ /* 0x000fda0003f05270 */
[----:B------:R-:W-:Y:S05]  /*0310*/  @P0 BREAK.RELIABLE B1 ;  /* 0x0000000000010942 */ /* 0x000fea0003800100 */
[----:B------:R-:W-:Y:S05]  /*0320*/  @P0 BRA `(.L_x_21) ;  /* 0x0000000000a40947 */ /* 0x000fea0003800000 */
[----:B------:R-:W0:Y:S02]  /*0330*/  LDC.64 R18, c[0x0][0x380] ;  /* 0x0000e000ff127b82 */ /* 0x000e240000000a00 */
[----:B0-----:R-:W2:Y:S02]  /*0340*/  LDG.E.64 R14, desc[UR4][R18.64+0x1000] ;  /* 0x00100004120e7981 */ /* 0x001ea4000c1e1b00 */
[----:B--2---:R-:W-:-:S07]  /*0350*/  DMUL R16, R14, 0.75 ;  /* 0x3fe800000e107828 */ /* 0x004fce0000000000 */
[----:B------:R0:W-:Y:S04]  /*0360*/  STG.E.64 desc[UR4][R18.64], R16 ;  /* 0x0000001012007986 */ /* 0x0001e8000c101b04 */
[----:B------:R0:W5:Y:S01]  /*0370*/  LDG.E.64 R14, desc[UR4][R12.64] ;  /* 0x000000040c0e7981 */ /* 0x000162000c1e1b00 */
[----:B------:R-:W-:Y:S05]  /*0380*/  BRA `(.L_x_25) ;  /* 0x00000000001c7947 */ /* 0x000fea0003800000 */
.L_x_24:
[----:B------:R-:W0:Y:S02]  /*0390*/  LDC.64 R12, c[0x0][0x380] ;  /* 0x0000e000ff0c7b82 */ /* 0x000e240000000a00 */
[----:B0-----:R-:W2:Y:S02]  /*03a0*/  LDG.E.64 R10, desc[UR4][R12.64+0x1fe000] ;  /* 0x1fe000040c0a7981 */ /* 0x001ea4000c1e1b00 */
[----:B--2---:R-:W-:-:S07]  /*03b0*/  DMUL R10, R10, 0.75 ;  /* 0x3fe800000a0a7828 */ /* 0x004fce0000000000 */
[----:B------:R0:W-:Y:S01]  /*03c0*/  STG.E.64 desc[UR4][R12.64+0x1ff000], R10 ;  /* 0x1ff0000a0c007986 */ /* 0x0001e2000c101b04 */
[----:B------:R-:W-:Y:S05]  /*03d0*/  BRA `(.L_x_26) ;  /* 0x0000000000507947 */ /* 0x000fea0003800000 */
.L_x_23:
[----:B------:R-:W-:-:S13]  /*03e0*/  ISETP.NE.AND P0, PT, R24, 0x1, PT ;  /* 0x000000011800780c */ /* 0x000fda0003f05270 */
[----:B------:R-:W-:Y:S05]  /*03f0*/  @P0 BRA `(.L_x_27) ;  /* 0x0000000000280947 */ /* 0x000fea0003800000 */
.L_x_25:
[----:B0----5:R-:W-:Y:S01]  /*0400*/  DMUL R14, R14, 0.75 ;  /* 0x3fe800000e0e7828 */ /* 0x021fe20000000000 */
[----:B------:R-:W-:-:S06]  /*0410*/  ISETP.NE.AND P0, PT, R0, 0x1fe, PT ;  /* 0x000001fe0000780c */ /* 0x000fcc0003f05270 */
[----:B------:R1:W-:Y:S07]  /*0420*/  STG.E.64 desc[UR4][R8.64], R14 ;  /* 0x0000000e08007986 */ /* 0x0003ee000c101b04 */
[----:B------:R-:W-:Y:S05]  /*0430*/  @P0 BREAK.RELIABLE B1 ;  /* 0x0000000000010942 */ /* 0x000fea0003800100 */
[----:B------:R-:W-:Y:S05]  /*0440*/  @P0 BRA `(.L_x_21) ;  /* 0x00000000005c0947 */ /* 0x000fea0003800000 */
[----:B-1----:R-:W0:Y:S02]  /*0450*/  LDC.64 R14, c[0x0][0x380] ;  /* 0x0000e000ff0e7b82 */ /* 0x002e240000000a00 */
[----:B0-----:R-:W2:Y:S02]  /*0460*/  LDG.E.64 R12, desc[UR4][R14.64+0xff0] ;  /* 0x000ff0040e0c7981 */ /* 0x001ea4000c1e1b00 */
[----:B--2---:R-:W-:-:S07]  /*0470*/  DMUL R12, R12, 0.75 ;  /* 0x3fe800000c0c7828 */ /* 0x004fce0000000000 */
[----:B------:R1:W-:Y:S01]  /*0480*/  STG.E.64 desc[UR4][R14.64+0xff8], R12 ;  /* 0x000ff80c0e007986 */ /* 0x0003e2000c101b04 */
[----:B------:R-:W-:Y:S05]  /*0490*/  BRA `(.L_x_28) ;  /* 0x0000000000087947 */ /* 0x000fea0003800000 */
.L_x_27:
[----:B------:R-:W-:-:S13]  /*04a0*/  ISETP.NE.AND P0, PT, R0, 0x1fe, PT ;  /* 0x000001fe0000780c */ /* 0x000fda0003f05270 */
[----:B------:R-:W-:Y:S05]  /*04b0*/  @P0 BRA `(.L_x_29) ;  /* 0x00000000000c0947 */ /* 0x000fea0003800000 */
.L_x_28:
[----:B01----:R-:W2:Y:S02]  /*04c0*/  LDG.E.64 R12, desc[UR4][R10.64+0xff0] ;  /* 0x000ff0040a0c7981 */ /* 0x003ea4000c1e1b00 */
[----:B--2---:R-:W-:-:S07]  /*04d0*/  DMUL R12, R12, 0.75 ;  /* 0x3fe800000c0c7828 */ /* 0x004fce0000000000 */
[----:B------:R1:W-:Y:S04]  /*04e0*/  STG.E.64 desc[UR4][R10.64+0xff8], R12 ;  /* 0x000ff80c0a007986 */ /* 0x0003e8000c101b04 */
.L_x_29:
[----:B------:R-:W-:-:S13]  /*04f0*/  ISETP.NE.AND P0, PT, R24, 0x1fe, PT ;  /* 0x000001fe1800780c */ /* 0x000fda0003f05270 */
[----:B------:R-:W-:Y:S05]  /*0500*/  @P0 BREAK.RELIABLE B1 ;  /* 0x0000000000010942 */ /* 0x000fea0003800100 */
[----:B------:R-:W-:Y:S05]  /*0510*/  @P0 BRA `(.L_x_21) ;  /* 0x0000000000280947 */ /* 0x000fea0003800000 */
.L_x_26:
[----:B------:R-:W-:Y:S05]  /*0520*/  BSYNC.RELIABLE B1 ;  /* 0x0000000000017941 */ /* 0x000fea0003800100 */
.L_x_22:
[----:B01----:R-:W2:Y:S01]  /*0530*/  LDG.E.64 R10, desc[UR4][R8.64+0x1fe000] ;  /* 0x1fe00004080a7981 */ /* 0x003ea2000c1e1b00 */
[----:B------:R-:W-:Y:S01]  /*0540*/  ISETP.NE.AND P0, PT, R0, 0x1fe, PT ;  /* 0x000001fe0000780c */ /* 0x000fe20003f05270 */
[----:B--2---:R-:W-:-:S07]  /*0550*/  DMUL R10, R10, 0.75 ;  /* 0x3fe800000a0a7828 */ /* 0x004fce0000000000 */
[----:B------:R0:W-:Y:S05]  /*0560*/  STG.E.64 desc[UR4][R8.64+0x1ff000], R10 ;  /* 0x1ff0000a08007986 */ /* 0x0001ea000c101b04 */
[----:B------:R-:W-:Y:S05]  /*0570*/  @P0 BRA `(.L_x_21) ;  /* 0x0000000000100947 */ /* 0x000fea0003800000 */
[----:B------:R-:W0:Y:S02]  /*0580*/  LDC.64 R12, c[0x0][0x380] ;  /* 0x0000e000ff0c7b82 */ /* 0x000e240000000a00 */
[----:B0-----:R-:W2:Y:S02]  /*0590*/  LDG.E.64 R10, desc[UR4][R12.64+0x1ffff0] ;  /* 0x1ffff0040c0a7981 */ /* 0x001ea4000c1e1b00 */
[----:B--2---:R-:W-:-:S07]  /*05a0*/  DMUL R10, R10, 0.75 ;  /* 0x3fe800000a0a7828 */ /* 0x004fce0000000000 */
[----:B------:R0:W-:Y:S04]  /*05b0*/  STG.E.64 desc[UR4][R12.64+0x1ffff8], R10 ;  /* 0x1ffff80a0c007986 */ /* 0x0001e8000c101b04 */
.L_x_21:
[----:B------:R-:W-:Y:S05]  /*05c0*/  BSYNC.RECONVERGENT B0 ;  /* 0x0000000000007941 */ /* 0x000fea0003800200 */
.L_x_20:
[----:B------:R-:W-:Y:S05]  /*05d0*/  WARPSYNC.ALL ;  /* 0x0000000000007948 */ /* 0x000fea0003800000 */
[----:B------:R-:W-:-:S05]  /*05e0*/  VIADD R24, R24, 0x1 ;  /* 0x0000000118187836 */ /* 0x000fca0000000000 */
[----:B------:R-:W-:-:S13]  /*05f0*/  ISETP.NE.AND P0, PT, R24, 0x200, PT ;  /* 0x000002001800780c */ /* 0x000fda0003f05270 */
[----:B------:R-:W-:Y:S05]  /*0600*/  @P0 BRA `(.L_x_30) ;  /* 0xfffffff800a00947 */ /* 0x000fea000383ffff */
[----:B------:R-:W-:Y:S05]  /*0610*/  EXIT ;  /* 0x000000000000794d */ /* 0x000fea0003800000 */
.L_x_31:
        /* <DEDUP_REMOVED lines=14> */
.L_x_34:


//--------------------- .nv.shared.reserved.0     --------------------------
	.section	.nv.shared.reserved.0,"aw",@nobits
	.weak		__nv_reservedSMEM_offset_0_alias
	.size		__nv_reservedSMEM_offset_0_alias, 0, 64
	.other		__nv_reservedSMEM_offset_0_alias,@"STO_CUDA_RESERVED_SHARED STV_DEFAULT"
__nv_reservedSMEM_offset_0_alias:
	.zero		0
	.zero		64


//--------------------- .nv.constant0._Z16updateElementTwoPdS_S_ --------------------------
	.section	.nv.constant0._Z16updateElementTwoPdS_S_,"a",@progbits
	.sectionflags	@""
	.align	4
.nv.constant0._Z16updateElementTwoPdS_S_:
	.zero		920


//--------------------- .nv.constant0._Z17updateElementFourPdS_S_ --------------------------
	.section	.nv.constant0._Z17updateElementFourPdS_S_,"a",@progbits
	.sectionflags	@""
	.align	4
.nv.constant0._Z17updateElementFourPdS_S_:
	.zero		920


//--------------------- .nv.constant0._Z18updateElementThreePdS_S_ --------------------------
	.section	.nv.constant0._Z18updateElementThreePdS_S_,"a",@progbits
	.sectionflags	@""
	.align	4
.nv.constant0._Z18updateElementThreePdS_S_:
	.zero		920


//--------------------- SYMBOLS --------------------------

	.type		.nv.reservedSmem.offset0,@object
	.size		.nv.reservedSmem.offset0,0x4
